//
// Generated by NVIDIA NVVM Compiler
//
// Compiler Build ID: CL-36424714
// Cuda compilation tools, release 13.0, V13.0.88
// Based on NVVM 20.0.0
//

.version 9.0
.target sm_100
.address_size 64

	// .globl	_Z17sortChunksBitonicPii
// _ZZ17sortChunksBitonicPiiE1s has been demoted

.visible .entry _Z17sortChunksBitonicPii(
	.param .u64 .ptr .align 1 _Z17sortChunksBitonicPii_param_0,
	.param .u32 _Z17sortChunksBitonicPii_param_1
)
{
	.reg .pred 	%p<295>;
	.reg .b32 	%r<1028>;
	.reg .b64 	%rd<23>;
	// demoted variable
	.shared .align 4 .b8 _ZZ17sortChunksBitonicPiiE1s[4096];
	ld.param.u64 	%rd8, [_Z17sortChunksBitonicPii_param_0];
	ld.param.u32 	%r360, [_Z17sortChunksBitonicPii_param_1];
	cvta.to.global.u64 	%rd1, %rd8;
	mov.u32 	%r361, %ctaid.x;
	shl.b32 	%r1, %r361, 10;
	mov.u32 	%r1027, %tid.x;
	mov.u32 	%r3, %ntid.x;
	add.s32 	%r362, %r1027, %r3;
	max.u32 	%r363, %r362, 1024;
	setp.lt.u32 	%p1, %r362, 1024;
	selp.u32 	%r364, 1, 0, %p1;
	add.s32 	%r365, %r362, %r364;
	sub.s32 	%r366, %r363, %r365;
	div.u32 	%r367, %r366, %r3;
	add.s32 	%r4, %r367, %r364;
	add.s32 	%r368, %r4, 1;
	and.b32  	%r5, %r368, 3;
	and.b32  	%r6, %r4, 3;
	setp.eq.s32 	%p2, %r6, 3;
	mov.u32 	%r903, %r1027;
	@%p2 bra 	$L__BB0_5;
	shl.b32 	%r369, %r1027, 2;
	mov.u32 	%r370, _ZZ17sortChunksBitonicPiiE1s;
	add.s32 	%r895, %r370, %r369;
	shl.b32 	%r8, %r3, 2;
	add.s32 	%r894, %r1027, %r1;
	neg.s32 	%r893, %r5;
	mad.lo.s32 	%r903, %r3, %r5, %r1027;
$L__BB0_2:
	.pragma "nounroll";
	mul.wide.s32 	%rd9, %r894, 4;
	add.s64 	%rd2, %rd1, %rd9;
	setp.ge.s32 	%p3, %r894, %r360;
	mov.b32 	%r896, 2147483647;
	@%p3 bra 	$L__BB0_4;
	ld.global.u32 	%r896, [%rd2];
$L__BB0_4:
	st.shared.u32 	[%r895], %r896;
	add.s32 	%r895, %r895, %r8;
	add.s32 	%r894, %r894, %r3;
	add.s32 	%r893, %r893, 1;
	setp.ne.s32 	%p4, %r893, 0;
	@%p4 bra 	$L__BB0_2;
$L__BB0_5:
	setp.lt.u32 	%p5, %r4, 3;
	@%p5 bra 	$L__BB0_16;
	shl.b32 	%r21, %r3, 2;
	shl.b32 	%r372, %r903, 2;
	mov.u32 	%r373, _ZZ17sortChunksBitonicPiiE1s;
	add.s32 	%r902, %r373, %r372;
	shl.b32 	%r23, %r3, 4;
	shl.b32 	%r24, %r3, 3;
	mul.lo.s32 	%r25, %r3, 12;
	add.s32 	%r898, %r903, %r1;
	add.s32 	%r901, %r898, %r3;
	shl.b32 	%r374, %r3, 1;
	add.s32 	%r900, %r898, %r374;
	mad.lo.s32 	%r899, %r3, 3, %r898;
$L__BB0_7:
	mul.wide.s32 	%rd10, %r901, 4;
	add.s64 	%rd3, %rd1, %rd10;
	mul.wide.s32 	%rd11, %r900, 4;
	add.s64 	%rd4, %rd1, %rd11;
	mul.wide.s32 	%rd12, %r899, 4;
	add.s64 	%rd5, %rd1, %rd12;
	mul.wide.s32 	%rd13, %r898, 4;
	add.s64 	%rd6, %rd1, %rd13;
	setp.ge.s32 	%p6, %r898, %r360;
	mov.b32 	%r904, 2147483647;
	@%p6 bra 	$L__BB0_9;
	ld.global.u32 	%r904, [%rd6];
$L__BB0_9:
	st.shared.u32 	[%r902], %r904;
	setp.ge.s32 	%p7, %r901, %r360;
	mov.b32 	%r905, 2147483647;
	@%p7 bra 	$L__BB0_11;
	ld.global.u32 	%r905, [%rd3];
$L__BB0_11:
	add.s32 	%r378, %r902, %r21;
	st.shared.u32 	[%r378], %r905;
	setp.ge.s32 	%p8, %r900, %r360;
	mov.b32 	%r906, 2147483647;
	@%p8 bra 	$L__BB0_13;
	ld.global.u32 	%r906, [%rd4];
$L__BB0_13:
	add.s32 	%r380, %r902, %r24;
	st.shared.u32 	[%r380], %r906;
	setp.ge.s32 	%p9, %r899, %r360;
	mov.b32 	%r907, 2147483647;
	@%p9 bra 	$L__BB0_15;
	ld.global.u32 	%r907, [%rd5];
$L__BB0_15:
	add.s32 	%r381, %r902, %r25;
	st.shared.u32 	[%r381], %r907;
	add.s32 	%r903, %r903, %r21;
	add.s32 	%r902, %r902, %r23;
	add.s32 	%r901, %r901, %r21;
	add.s32 	%r900, %r900, %r21;
	add.s32 	%r899, %r899, %r21;
	add.s32 	%r898, %r898, %r21;
	setp.lt.u32 	%p10, %r903, 1024;
	@%p10 bra 	$L__BB0_7;
$L__BB0_16:
	bar.sync 	0;
	shl.b32 	%r382, %r1027, 2;
	mov.u32 	%r383, _ZZ17sortChunksBitonicPiiE1s;
	add.s32 	%r1020, %r383, %r382;
	shl.b32 	%r51, %r3, 2;
	mov.u32 	%r908, %r1020;
	mov.u32 	%r909, %r1027;
$L__BB0_17:
	xor.b32  	%r54, %r909, 1;
	setp.le.u32 	%p11, %r54, %r909;
	@%p11 bra 	$L__BB0_19;
	ld.shared.u32 	%r384, [%r908];
	shl.b32 	%r385, %r54, 2;
	add.s32 	%r387, %r383, %r385;
	ld.shared.u32 	%r388, [%r387];
	setp.gt.s32 	%p12, %r384, %r388;
	shr.u32 	%r389, %r909, 1;
	and.b32  	%r390, %r389, 1;
	setp.eq.b32 	%p13, %r390, 1;
	xor.pred  	%p14, %p13, %p12;
	selp.b32 	%r391, %r388, %r384, %p14;
	selp.b32 	%r392, %r384, %r388, %p14;
	st.shared.u32 	[%r908], %r391;
	st.shared.u32 	[%r387], %r392;
$L__BB0_19:
	add.s32 	%r909, %r909, %r3;
	add.s32 	%r908, %r908, %r51;
	setp.lt.u32 	%p15, %r909, 1024;
	@%p15 bra 	$L__BB0_17;
	bar.sync 	0;
	mov.u32 	%r910, %r1020;
	mov.u32 	%r911, %r1027;
$L__BB0_21:
	xor.b32  	%r59, %r911, 2;
	setp.le.u32 	%p16, %r59, %r911;
	@%p16 bra 	$L__BB0_23;
	ld.shared.u32 	%r393, [%r910];
	shl.b32 	%r394, %r59, 2;
	add.s32 	%r396, %r383, %r394;
	ld.shared.u32 	%r397, [%r396];
	setp.gt.s32 	%p17, %r393, %r397;
	shr.u32 	%r398, %r911, 2;
	and.b32  	%r399, %r398, 1;
	setp.eq.b32 	%p18, %r399, 1;
	xor.pred  	%p19, %p18, %p17;
	selp.b32 	%r400, %r397, %r393, %p19;
	selp.b32 	%r401, %r393, %r397, %p19;
	st.shared.u32 	[%r910], %r400;
	st.shared.u32 	[%r396], %r401;
$L__BB0_23:
	add.s32 	%r911, %r911, %r3;
	add.s32 	%r910, %r910, %r51;
	setp.lt.u32 	%p20, %r911, 1024;
	@%p20 bra 	$L__BB0_21;
	bar.sync 	0;
	mov.u32 	%r912, %r1020;
	mov.u32 	%r913, %r1027;
$L__BB0_25:
	xor.b32  	%r64, %r913, 1;
	setp.le.u32 	%p21, %r64, %r913;
	@%p21 bra 	$L__BB0_27;
	ld.shared.u32 	%r402, [%r912];
	shl.b32 	%r403, %r64, 2;
	add.s32 	%r405, %r383, %r403;
	ld.shared.u32 	%r406, [%r405];
	setp.gt.s32 	%p22, %r402, %r406;
	shr.u32 	%r407, %r913, 2;
	and.b32  	%r408, %r407, 1;
	setp.eq.b32 	%p23, %r408, 1;
	xor.pred  	%p24, %p23, %p22;
	selp.b32 	%r409, %r406, %r402, %p24;
	selp.b32 	%r410, %r402, %r406, %p24;
	st.shared.u32 	[%r912], %r409;
	st.shared.u32 	[%r405], %r410;
$L__BB0_27:
	add.s32 	%r913, %r913, %r3;
	add.s32 	%r912, %r912, %r51;
	setp.lt.u32 	%p25, %r913, 1024;
	@%p25 bra 	$L__BB0_25;
	bar.sync 	0;
	mov.u32 	%r914, %r1020;
	mov.u32 	%r915, %r1027;
$L__BB0_29:
	xor.b32  	%r69, %r915, 4;
	setp.le.u32 	%p26, %r69, %r915;
	@%p26 bra 	$L__BB0_31;
	ld.shared.u32 	%r411, [%r914];
	shl.b32 	%r412, %r69, 2;
	add.s32 	%r414, %r383, %r412;
	ld.shared.u32 	%r415, [%r414];
	setp.gt.s32 	%p27, %r411, %r415;
	shr.u32 	%r416, %r915, 3;
	and.b32  	%r417, %r416, 1;
	setp.eq.b32 	%p28, %r417, 1;
	xor.pred  	%p29, %p28, %p27;
	selp.b32 	%r418, %r415, %r411, %p29;
	selp.b32 	%r419, %r411, %r415, %p29;
	st.shared.u32 	[%r914], %r418;
	st.shared.u32 	[%r414], %r419;
$L__BB0_31:
	add.s32 	%r915, %r915, %r3;
	add.s32 	%r914, %r914, %r51;
	setp.lt.u32 	%p30, %r915, 1024;
	@%p30 bra 	$L__BB0_29;
	bar.sync 	0;
	mov.u32 	%r916, %r1020;
	mov.u32 	%r917, %r1027;
$L__BB0_33:
	xor.b32  	%r74, %r917, 2;
	setp.le.u32 	%p31, %r74, %r917;
	@%p31 bra 	$L__BB0_35;
	ld.shared.u32 	%r420, [%r916];
	shl.b32 	%r421, %r74, 2;
	add.s32 	%r423, %r383, %r421;
	ld.shared.u32 	%r424, [%r423];
	setp.gt.s32 	%p32, %r420, %r424;
	shr.u32 	%r425, %r917, 3;
	and.b32  	%r426, %r425, 1;
	setp.eq.b32 	%p33, %r426, 1;
	xor.pred  	%p34, %p33, %p32;
	selp.b32 	%r427, %r424, %r420, %p34;
	selp.b32 	%r428, %r420, %r424, %p34;
	st.shared.u32 	[%r916], %r427;
	st.shared.u32 	[%r423], %r428;
$L__BB0_35:
	add.s32 	%r917, %r917, %r3;
	add.s32 	%r916, %r916, %r51;
	setp.lt.u32 	%p35, %r917, 1024;
	@%p35 bra 	$L__BB0_33;
	bar.sync 	0;
	mov.u32 	%r918, %r1020;
	mov.u32 	%r919, %r1027;
$L__BB0_37:
	xor.b32  	%r79, %r919, 1;
	setp.le.u32 	%p36, %r79, %r919;
	@%p36 bra 	$L__BB0_39;
	ld.shared.u32 	%r429, [%r918];
	shl.b32 	%r430, %r79, 2;
	add.s32 	%r432, %r383, %r430;
	ld.shared.u32 	%r433, [%r432];
	setp.gt.s32 	%p37, %r429, %r433;
	shr.u32 	%r434, %r919, 3;
	and.b32  	%r435, %r434, 1;
	setp.eq.b32 	%p38, %r435, 1;
	xor.pred  	%p39, %p38, %p37;
	selp.b32 	%r436, %r433, %r429, %p39;
	selp.b32 	%r437, %r429, %r433, %p39;
	st.shared.u32 	[%r918], %r436;
	st.shared.u32 	[%r432], %r437;
$L__BB0_39:
	add.s32 	%r919, %r919, %r3;
	add.s32 	%r918, %r918, %r51;
	setp.lt.u32 	%p40, %r919, 1024;
	@%p40 bra 	$L__BB0_37;
	bar.sync 	0;
	mov.u32 	%r920, %r1020;
	mov.u32 	%r921, %r1027;
$L__BB0_41:
	xor.b32  	%r84, %r921, 8;
	setp.le.u32 	%p41, %r84, %r921;
	@%p41 bra 	$L__BB0_43;
	ld.shared.u32 	%r438, [%r920];
	shl.b32 	%r439, %r84, 2;
	add.s32 	%r441, %r383, %r439;
	ld.shared.u32 	%r442, [%r441];
	setp.gt.s32 	%p42, %r438, %r442;
	shr.u32 	%r443, %r921, 4;
	and.b32  	%r444, %r443, 1;
	setp.eq.b32 	%p43, %r444, 1;
	xor.pred  	%p44, %p43, %p42;
	selp.b32 	%r445, %r442, %r438, %p44;
	selp.b32 	%r446, %r438, %r442, %p44;
	st.shared.u32 	[%r920], %r445;
	st.shared.u32 	[%r441], %r446;
$L__BB0_43:
	add.s32 	%r921, %r921, %r3;
	add.s32 	%r920, %r920, %r51;
	setp.lt.u32 	%p45, %r921, 1024;
	@%p45 bra 	$L__BB0_41;
	bar.sync 	0;
	mov.u32 	%r922, %r1020;
	mov.u32 	%r923, %r1027;
$L__BB0_45:
	xor.b32  	%r89, %r923, 4;
	setp.le.u32 	%p46, %r89, %r923;
	@%p46 bra 	$L__BB0_47;
	ld.shared.u32 	%r447, [%r922];
	shl.b32 	%r448, %r89, 2;
	add.s32 	%r450, %r383, %r448;
	ld.shared.u32 	%r451, [%r450];
	setp.gt.s32 	%p47, %r447, %r451;
	shr.u32 	%r452, %r923, 4;
	and.b32  	%r453, %r452, 1;
	setp.eq.b32 	%p48, %r453, 1;
	xor.pred  	%p49, %p48, %p47;
	selp.b32 	%r454, %r451, %r447, %p49;
	selp.b32 	%r455, %r447, %r451, %p49;
	st.shared.u32 	[%r922], %r454;
	st.shared.u32 	[%r450], %r455;
$L__BB0_47:
	add.s32 	%r923, %r923, %r3;
	add.s32 	%r922, %r922, %r51;
	setp.lt.u32 	%p50, %r923, 1024;
	@%p50 bra 	$L__BB0_45;
	bar.sync 	0;
	mov.u32 	%r924, %r1020;
	mov.u32 	%r925, %r1027;
$L__BB0_49:
	xor.b32  	%r94, %r925, 2;
	setp.le.u32 	%p51, %r94, %r925;
	@%p51 bra 	$L__BB0_51;
	ld.shared.u32 	%r456, [%r924];
	shl.b32 	%r457, %r94, 2;
	add.s32 	%r459, %r383, %r457;
	ld.shared.u32 	%r460, [%r459];
	setp.gt.s32 	%p52, %r456, %r460;
	shr.u32 	%r461, %r925, 4;
	and.b32  	%r462, %r461, 1;
	setp.eq.b32 	%p53, %r462, 1;
	xor.pred  	%p54, %p53, %p52;
	selp.b32 	%r463, %r460, %r456, %p54;
	selp.b32 	%r464, %r456, %r460, %p54;
	st.shared.u32 	[%r924], %r463;
	st.shared.u32 	[%r459], %r464;
$L__BB0_51:
	add.s32 	%r925, %r925, %r3;
	add.s32 	%r924, %r924, %r51;
	setp.lt.u32 	%p55, %r925, 1024;
	@%p55 bra 	$L__BB0_49;
	bar.sync 	0;
	mov.u32 	%r926, %r1020;
	mov.u32 	%r927, %r1027;
$L__BB0_53:
	xor.b32  	%r99, %r927, 1;
	setp.le.u32 	%p56, %r99, %r927;
	@%p56 bra 	$L__BB0_55;
	ld.shared.u32 	%r465, [%r926];
	shl.b32 	%r466, %r99, 2;
	add.s32 	%r468, %r383, %r466;
	ld.shared.u32 	%r469, [%r468];
	setp.gt.s32 	%p57, %r465, %r469;
	shr.u32 	%r470, %r927, 4;
	and.b32  	%r471, %r470, 1;
	setp.eq.b32 	%p58, %r471, 1;
	xor.pred  	%p59, %p58, %p57;
	selp.b32 	%r472, %r469, %r465, %p59;
	selp.b32 	%r473, %r465, %r469, %p59;
	st.shared.u32 	[%r926], %r472;
	st.shared.u32 	[%r468], %r473;
$L__BB0_55:
	add.s32 	%r927, %r927, %r3;
	add.s32 	%r926, %r926, %r51;
	setp.lt.u32 	%p60, %r927, 1024;
	@%p60 bra 	$L__BB0_53;
	bar.sync 	0;
	mov.u32 	%r928, %r1020;
	mov.u32 	%r929, %r1027;
$L__BB0_57:
	xor.b32  	%r104, %r929, 16;
	setp.le.u32 	%p61, %r104, %r929;
	@%p61 bra 	$L__BB0_59;
	ld.shared.u32 	%r474, [%r928];
	shl.b32 	%r475, %r104, 2;
	add.s32 	%r477, %r383, %r475;
	ld.shared.u32 	%r478, [%r477];
	setp.gt.s32 	%p62, %r474, %r478;
	shr.u32 	%r479, %r929, 5;
	and.b32  	%r480, %r479, 1;
	setp.eq.b32 	%p63, %r480, 1;
	xor.pred  	%p64, %p63, %p62;
	selp.b32 	%r481, %r478, %r474, %p64;
	selp.b32 	%r482, %r474, %r478, %p64;
	st.shared.u32 	[%r928], %r481;
	st.shared.u32 	[%r477], %r482;
$L__BB0_59:
	add.s32 	%r929, %r929, %r3;
	add.s32 	%r928, %r928, %r51;
	setp.lt.u32 	%p65, %r929, 1024;
	@%p65 bra 	$L__BB0_57;
	bar.sync 	0;
	mov.u32 	%r930, %r1020;
	mov.u32 	%r931, %r1027;
$L__BB0_61:
	xor.b32  	%r109, %r931, 8;
	setp.le.u32 	%p66, %r109, %r931;
	@%p66 bra 	$L__BB0_63;
	ld.shared.u32 	%r483, [%r930];
	shl.b32 	%r484, %r109, 2;
	add.s32 	%r486, %r383, %r484;
	ld.shared.u32 	%r487, [%r486];
	setp.gt.s32 	%p67, %r483, %r487;
	shr.u32 	%r488, %r931, 5;
	and.b32  	%r489, %r488, 1;
	setp.eq.b32 	%p68, %r489, 1;
	xor.pred  	%p69, %p68, %p67;
	selp.b32 	%r490, %r487, %r483, %p69;
	selp.b32 	%r491, %r483, %r487, %p69;
	st.shared.u32 	[%r930], %r490;
	st.shared.u32 	[%r486], %r491;
$L__BB0_63:
	add.s32 	%r931, %r931, %r3;
	add.s32 	%r930, %r930, %r51;
	setp.lt.u32 	%p70, %r931, 1024;
	@%p70 bra 	$L__BB0_61;
	bar.sync 	0;
	mov.u32 	%r932, %r1020;
	mov.u32 	%r933, %r1027;
$L__BB0_65:
	xor.b32  	%r114, %r933, 4;
	setp.le.u32 	%p71, %r114, %r933;
	@%p71 bra 	$L__BB0_67;
	ld.shared.u32 	%r492, [%r932];
	shl.b32 	%r493, %r114, 2;
	add.s32 	%r495, %r383, %r493;
	ld.shared.u32 	%r496, [%r495];
	setp.gt.s32 	%p72, %r492, %r496;
	shr.u32 	%r497, %r933, 5;
	and.b32  	%r498, %r497, 1;
	setp.eq.b32 	%p73, %r498, 1;
	xor.pred  	%p74, %p73, %p72;
	selp.b32 	%r499, %r496, %r492, %p74;
	selp.b32 	%r500, %r492, %r496, %p74;
	st.shared.u32 	[%r932], %r499;
	st.shared.u32 	[%r495], %r500;
$L__BB0_67:
	add.s32 	%r933, %r933, %r3;
	add.s32 	%r932, %r932, %r51;
	setp.lt.u32 	%p75, %r933, 1024;
	@%p75 bra 	$L__BB0_65;
	bar.sync 	0;
	mov.u32 	%r934, %r1020;
	mov.u32 	%r935, %r1027;
$L__BB0_69:
	xor.b32  	%r119, %r935, 2;
	setp.le.u32 	%p76, %r119, %r935;
	@%p76 bra 	$L__BB0_71;
	ld.shared.u32 	%r501, [%r934];
	shl.b32 	%r502, %r119, 2;
	add.s32 	%r504, %r383, %r502;
	ld.shared.u32 	%r505, [%r504];
	setp.gt.s32 	%p77, %r501, %r505;
	shr.u32 	%r506, %r935, 5;
	and.b32  	%r507, %r506, 1;
	setp.eq.b32 	%p78, %r507, 1;
	xor.pred  	%p79, %p78, %p77;
	selp.b32 	%r508, %r505, %r501, %p79;
	selp.b32 	%r509, %r501, %r505, %p79;
	st.shared.u32 	[%r934], %r508;
	st.shared.u32 	[%r504], %r509;
$L__BB0_71:
	add.s32 	%r935, %r935, %r3;
	add.s32 	%r934, %r934, %r51;
	setp.lt.u32 	%p80, %r935, 1024;
	@%p80 bra 	$L__BB0_69;
	bar.sync 	0;
	mov.u32 	%r936, %r1020;
	mov.u32 	%r937, %r1027;
$L__BB0_73:
	xor.b32  	%r124, %r937, 1;
	setp.le.u32 	%p81, %r124, %r937;
	@%p81 bra 	$L__BB0_75;
	ld.shared.u32 	%r510, [%r936];
	shl.b32 	%r511, %r124, 2;
	add.s32 	%r513, %r383, %r511;
	ld.shared.u32 	%r514, [%r513];
	setp.gt.s32 	%p82, %r510, %r514;
	shr.u32 	%r515, %r937, 5;
	and.b32  	%r516, %r515, 1;
	setp.eq.b32 	%p83, %r516, 1;
	xor.pred  	%p84, %p83, %p82;
	selp.b32 	%r517, %r514, %r510, %p84;
	selp.b32 	%r518, %r510, %r514, %p84;
	st.shared.u32 	[%r936], %r517;
	st.shared.u32 	[%r513], %r518;
$L__BB0_75:
	add.s32 	%r937, %r937, %r3;
	add.s32 	%r936, %r936, %r51;
	setp.lt.u32 	%p85, %r937, 1024;
	@%p85 bra 	$L__BB0_73;
	bar.sync 	0;
	mov.u32 	%r938, %r1020;
	mov.u32 	%r939, %r1027;
$L__BB0_77:
	xor.b32  	%r129, %r939, 32;
	setp.le.u32 	%p86, %r129, %r939;
	@%p86 bra 	$L__BB0_79;
	ld.shared.u32 	%r519, [%r938];
	shl.b32 	%r520, %r129, 2;
	add.s32 	%r522, %r383, %r520;
	ld.shared.u32 	%r523, [%r522];
	setp.gt.s32 	%p87, %r519, %r523;
	shr.u32 	%r524, %r939, 6;
	and.b32  	%r525, %r524, 1;
	setp.eq.b32 	%p88, %r525, 1;
	xor.pred  	%p89, %p88, %p87;
	selp.b32 	%r526, %r523, %r519, %p89;
	selp.b32 	%r527, %r519, %r523, %p89;
	st.shared.u32 	[%r938], %r526;
	st.shared.u32 	[%r522], %r527;
$L__BB0_79:
	add.s32 	%r939, %r939, %r3;
	add.s32 	%r938, %r938, %r51;
	setp.lt.u32 	%p90, %r939, 1024;
	@%p90 bra 	$L__BB0_77;
	bar.sync 	0;
	mov.u32 	%r940, %r1020;
	mov.u32 	%r941, %r1027;
$L__BB0_81:
	xor.b32  	%r134, %r941, 16;
	setp.le.u32 	%p91, %r134, %r941;
	@%p91 bra 	$L__BB0_83;
	ld.shared.u32 	%r528, [%r940];
	shl.b32 	%r529, %r134, 2;
	add.s32 	%r531, %r383, %r529;
	ld.shared.u32 	%r532, [%r531];
	setp.gt.s32 	%p92, %r528, %r532;
	shr.u32 	%r533, %r941, 6;
	and.b32  	%r534, %r533, 1;
	setp.eq.b32 	%p93, %r534, 1;
	xor.pred  	%p94, %p93, %p92;
	selp.b32 	%r535, %r532, %r528, %p94;
	selp.b32 	%r536, %r528, %r532, %p94;
	st.shared.u32 	[%r940], %r535;
	st.shared.u32 	[%r531], %r536;
$L__BB0_83:
	add.s32 	%r941, %r941, %r3;
	add.s32 	%r940, %r940, %r51;
	setp.lt.u32 	%p95, %r941, 1024;
	@%p95 bra 	$L__BB0_81;
	bar.sync 	0;
	mov.u32 	%r942, %r1020;
	mov.u32 	%r943, %r1027;
$L__BB0_85:
	xor.b32  	%r139, %r943, 8;
	setp.le.u32 	%p96, %r139, %r943;
	@%p96 bra 	$L__BB0_87;
	ld.shared.u32 	%r537, [%r942];
	shl.b32 	%r538, %r139, 2;
	add.s32 	%r540, %r383, %r538;
	ld.shared.u32 	%r541, [%r540];
	setp.gt.s32 	%p97, %r537, %r541;
	shr.u32 	%r542, %r943, 6;
	and.b32  	%r543, %r542, 1;
	setp.eq.b32 	%p98, %r543, 1;
	xor.pred  	%p99, %p98, %p97;
	selp.b32 	%r544, %r541, %r537, %p99;
	selp.b32 	%r545, %r537, %r541, %p99;
	st.shared.u32 	[%r942], %r544;
	st.shared.u32 	[%r540], %r545;
$L__BB0_87:
	add.s32 	%r943, %r943, %r3;
	add.s32 	%r942, %r942, %r51;
	setp.lt.u32 	%p100, %r943, 1024;
	@%p100 bra 	$L__BB0_85;
	bar.sync 	0;
	mov.u32 	%r944, %r1020;
	mov.u32 	%r945, %r1027;
$L__BB0_89:
	xor.b32  	%r144, %r945, 4;
	setp.le.u32 	%p101, %r144, %r945;
	@%p101 bra 	$L__BB0_91;
	ld.shared.u32 	%r546, [%r944];
	shl.b32 	%r547, %r144, 2;
	add.s32 	%r549, %r383, %r547;
	ld.shared.u32 	%r550, [%r549];
	setp.gt.s32 	%p102, %r546, %r550;
	shr.u32 	%r551, %r945, 6;
	and.b32  	%r552, %r551, 1;
	setp.eq.b32 	%p103, %r552, 1;
	xor.pred  	%p104, %p103, %p102;
	selp.b32 	%r553, %r550, %r546, %p104;
	selp.b32 	%r554, %r546, %r550, %p104;
	st.shared.u32 	[%r944], %r553;
	st.shared.u32 	[%r549], %r554;
$L__BB0_91:
	add.s32 	%r945, %r945, %r3;
	add.s32 	%r944, %r944, %r51;
	setp.lt.u32 	%p105, %r945, 1024;
	@%p105 bra 	$L__BB0_89;
	bar.sync 	0;
	mov.u32 	%r946, %r1020;
	mov.u32 	%r947, %r1027;
$L__BB0_93:
	xor.b32  	%r149, %r947, 2;
	setp.le.u32 	%p106, %r149, %r947;
	@%p106 bra 	$L__BB0_95;
	ld.shared.u32 	%r555, [%r946];
	shl.b32 	%r556, %r149, 2;
	add.s32 	%r558, %r383, %r556;
	ld.shared.u32 	%r559, [%r558];
	setp.gt.s32 	%p107, %r555, %r559;
	shr.u32 	%r560, %r947, 6;
	and.b32  	%r561, %r560, 1;
	setp.eq.b32 	%p108, %r561, 1;
	xor.pred  	%p109, %p108, %p107;
	selp.b32 	%r562, %r559, %r555, %p109;
	selp.b32 	%r563, %r555, %r559, %p109;
	st.shared.u32 	[%r946], %r562;
	st.shared.u32 	[%r558], %r563;
$L__BB0_95:
	add.s32 	%r947, %r947, %r3;
	add.s32 	%r946, %r946, %r51;
	setp.lt.u32 	%p110, %r947, 1024;
	@%p110 bra 	$L__BB0_93;
	bar.sync 	0;
	mov.u32 	%r948, %r1020;
	mov.u32 	%r949, %r1027;
$L__BB0_97:
	xor.b32  	%r154, %r949, 1;
	setp.le.u32 	%p111, %r154, %r949;
	@%p111 bra 	$L__BB0_99;
	ld.shared.u32 	%r564, [%r948];
	shl.b32 	%r565, %r154, 2;
	add.s32 	%r567, %r383, %r565;
	ld.shared.u32 	%r568, [%r567];
	setp.gt.s32 	%p112, %r564, %r568;
	shr.u32 	%r569, %r949, 6;
	and.b32  	%r570, %r569, 1;
	setp.eq.b32 	%p113, %r570, 1;
	xor.pred  	%p114, %p113, %p112;
	selp.b32 	%r571, %r568, %r564, %p114;
	selp.b32 	%r572, %r564, %r568, %p114;
	st.shared.u32 	[%r948], %r571;
	st.shared.u32 	[%r567], %r572;
$L__BB0_99:
	add.s32 	%r949, %r949, %r3;
	add.s32 	%r948, %r948, %r51;
	setp.lt.u32 	%p115, %r949, 1024;
	@%p115 bra 	$L__BB0_97;
	bar.sync 	0;
	mov.u32 	%r950, %r1020;
	mov.u32 	%r951, %r1027;
$L__BB0_101:
	xor.b32  	%r159, %r951, 64;
	setp.le.u32 	%p116, %r159, %r951;
	@%p116 bra 	$L__BB0_103;
	ld.shared.u32 	%r573, [%r950];
	shl.b32 	%r574, %r159, 2;
	add.s32 	%r576, %r383, %r574;
	ld.shared.u32 	%r577, [%r576];
	setp.gt.s32 	%p117, %r573, %r577;
	shr.u32 	%r578, %r951, 7;
	and.b32  	%r579, %r578, 1;
	setp.eq.b32 	%p118, %r579, 1;
	xor.pred  	%p119, %p118, %p117;
	selp.b32 	%r580, %r577, %r573, %p119;
	selp.b32 	%r581, %r573, %r577, %p119;
	st.shared.u32 	[%r950], %r580;
	st.shared.u32 	[%r576], %r581;
$L__BB0_103:
	add.s32 	%r951, %r951, %r3;
	add.s32 	%r950, %r950, %r51;
	setp.lt.u32 	%p120, %r951, 1024;
	@%p120 bra 	$L__BB0_101;
	bar.sync 	0;
	mov.u32 	%r952, %r1020;
	mov.u32 	%r953, %r1027;
$L__BB0_105:
	xor.b32  	%r164, %r953, 32;
	setp.le.u32 	%p121, %r164, %r953;
	@%p121 bra 	$L__BB0_107;
	ld.shared.u32 	%r582, [%r952];
	shl.b32 	%r583, %r164, 2;
	add.s32 	%r585, %r383, %r583;
	ld.shared.u32 	%r586, [%r585];
	setp.gt.s32 	%p122, %r582, %r586;
	shr.u32 	%r587, %r953, 7;
	and.b32  	%r588, %r587, 1;
	setp.eq.b32 	%p123, %r588, 1;
	xor.pred  	%p124, %p123, %p122;
	selp.b32 	%r589, %r586, %r582, %p124;
	selp.b32 	%r590, %r582, %r586, %p124;
	st.shared.u32 	[%r952], %r589;
	st.shared.u32 	[%r585], %r590;
$L__BB0_107:
	add.s32 	%r953, %r953, %r3;
	add.s32 	%r952, %r952, %r51;
	setp.lt.u32 	%p125, %r953, 1024;
	@%p125 bra 	$L__BB0_105;
	bar.sync 	0;
	mov.u32 	%r954, %r1020;
	mov.u32 	%r955, %r1027;
$L__BB0_109:
	xor.b32  	%r169, %r955, 16;
	setp.le.u32 	%p126, %r169, %r955;
	@%p126 bra 	$L__BB0_111;
	ld.shared.u32 	%r591, [%r954];
	shl.b32 	%r592, %r169, 2;
	add.s32 	%r594, %r383, %r592;
	ld.shared.u32 	%r595, [%r594];
	setp.gt.s32 	%p127, %r591, %r595;
	shr.u32 	%r596, %r955, 7;
	and.b32  	%r597, %r596, 1;
	setp.eq.b32 	%p128, %r597, 1;
	xor.pred  	%p129, %p128, %p127;
	selp.b32 	%r598, %r595, %r591, %p129;
	selp.b32 	%r599, %r591, %r595, %p129;
	st.shared.u32 	[%r954], %r598;
	st.shared.u32 	[%r594], %r599;
$L__BB0_111:
	add.s32 	%r955, %r955, %r3;
	add.s32 	%r954, %r954, %r51;
	setp.lt.u32 	%p130, %r955, 1024;
	@%p130 bra 	$L__BB0_109;
	bar.sync 	0;
	mov.u32 	%r956, %r1020;
	mov.u32 	%r957, %r1027;
$L__BB0_113:
	xor.b32  	%r174, %r957, 8;
	setp.le.u32 	%p131, %r174, %r957;
	@%p131 bra 	$L__BB0_115;
	ld.shared.u32 	%r600, [%r956];
	shl.b32 	%r601, %r174, 2;
	add.s32 	%r603, %r383, %r601;
	ld.shared.u32 	%r604, [%r603];
	setp.gt.s32 	%p132, %r600, %r604;
	shr.u32 	%r605, %r957, 7;
	and.b32  	%r606, %r605, 1;
	setp.eq.b32 	%p133, %r606, 1;
	xor.pred  	%p134, %p133, %p132;
	selp.b32 	%r607, %r604, %r600, %p134;
	selp.b32 	%r608, %r600, %r604, %p134;
	st.shared.u32 	[%r956], %r607;
	st.shared.u32 	[%r603], %r608;
$L__BB0_115:
	add.s32 	%r957, %r957, %r3;
	add.s32 	%r956, %r956, %r51;
	setp.lt.u32 	%p135, %r957, 1024;
	@%p135 bra 	$L__BB0_113;
	bar.sync 	0;
	mov.u32 	%r958, %r1020;
	mov.u32 	%r959, %r1027;
$L__BB0_117:
	xor.b32  	%r179, %r959, 4;
	setp.le.u32 	%p136, %r179, %r959;
	@%p136 bra 	$L__BB0_119;
	ld.shared.u32 	%r609, [%r958];
	shl.b32 	%r610, %r179, 2;
	add.s32 	%r612, %r383, %r610;
	ld.shared.u32 	%r613, [%r612];
	setp.gt.s32 	%p137, %r609, %r613;
	shr.u32 	%r614, %r959, 7;
	and.b32  	%r615, %r614, 1;
	setp.eq.b32 	%p138, %r615, 1;
	xor.pred  	%p139, %p138, %p137;
	selp.b32 	%r616, %r613, %r609, %p139;
	selp.b32 	%r617, %r609, %r613, %p139;
	st.shared.u32 	[%r958], %r616;
	st.shared.u32 	[%r612], %r617;
$L__BB0_119:
	add.s32 	%r959, %r959, %r3;
	add.s32 	%r958, %r958, %r51;
	setp.lt.u32 	%p140, %r959, 1024;
	@%p140 bra 	$L__BB0_117;
	bar.sync 	0;
	mov.u32 	%r960, %r1020;
	mov.u32 	%r961, %r1027;
$L__BB0_121:
	xor.b32  	%r184, %r961, 2;
	setp.le.u32 	%p141, %r184, %r961;
	@%p141 bra 	$L__BB0_123;
	ld.shared.u32 	%r618, [%r960];
	shl.b32 	%r619, %r184, 2;
	add.s32 	%r621, %r383, %r619;
	ld.shared.u32 	%r622, [%r621];
	setp.gt.s32 	%p142, %r618, %r622;
	shr.u32 	%r623, %r961, 7;
	and.b32  	%r624, %r623, 1;
	setp.eq.b32 	%p143, %r624, 1;
	xor.pred  	%p144, %p143, %p142;
	selp.b32 	%r625, %r622, %r618, %p144;
	selp.b32 	%r626, %r618, %r622, %p144;
	st.shared.u32 	[%r960], %r625;
	st.shared.u32 	[%r621], %r626;
$L__BB0_123:
	add.s32 	%r961, %r961, %r3;
	add.s32 	%r960, %r960, %r51;
	setp.lt.u32 	%p145, %r961, 1024;
	@%p145 bra 	$L__BB0_121;
	bar.sync 	0;
	mov.u32 	%r962, %r1020;
	mov.u32 	%r963, %r1027;
$L__BB0_125:
	xor.b32  	%r189, %r963, 1;
	setp.le.u32 	%p146, %r189, %r963;
	@%p146 bra 	$L__BB0_127;
	ld.shared.u32 	%r627, [%r962];
	shl.b32 	%r628, %r189, 2;
	add.s32 	%r630, %r383, %r628;
	ld.shared.u32 	%r631, [%r630];
	setp.gt.s32 	%p147, %r627, %r631;
	shr.u32 	%r632, %r963, 7;
	and.b32  	%r633, %r632, 1;
	setp.eq.b32 	%p148, %r633, 1;
	xor.pred  	%p149, %p148, %p147;
	selp.b32 	%r634, %r631, %r627, %p149;
	selp.b32 	%r635, %r627, %r631, %p149;
	st.shared.u32 	[%r962], %r634;
	st.shared.u32 	[%r630], %r635;
$L__BB0_127:
	add.s32 	%r963, %r963, %r3;
	add.s32 	%r962, %r962, %r51;
	setp.lt.u32 	%p150, %r963, 1024;
	@%p150 bra 	$L__BB0_125;
	bar.sync 	0;
	mov.u32 	%r964, %r1020;
	mov.u32 	%r965, %r1027;
$L__BB0_129:
	xor.b32  	%r194, %r965, 128;
	setp.le.u32 	%p151, %r194, %r965;
	@%p151 bra 	$L__BB0_131;
	ld.shared.u32 	%r636, [%r964];
	shl.b32 	%r637, %r194, 2;
	add.s32 	%r639, %r383, %r637;
	ld.shared.u32 	%r640, [%r639];
	setp.gt.s32 	%p152, %r636, %r640;
	shr.u32 	%r641, %r965, 8;
	and.b32  	%r642, %r641, 1;
	setp.eq.b32 	%p153, %r642, 1;
	xor.pred  	%p154, %p153, %p152;
	selp.b32 	%r643, %r640, %r636, %p154;
	selp.b32 	%r644, %r636, %r640, %p154;
	st.shared.u32 	[%r964], %r643;
	st.shared.u32 	[%r639], %r644;
$L__BB0_131:
	add.s32 	%r965, %r965, %r3;
	add.s32 	%r964, %r964, %r51;
	setp.lt.u32 	%p155, %r965, 1024;
	@%p155 bra 	$L__BB0_129;
	bar.sync 	0;
	mov.u32 	%r966, %r1020;
	mov.u32 	%r967, %r1027;
$L__BB0_133:
	xor.b32  	%r199, %r967, 64;
	setp.le.u32 	%p156, %r199, %r967;
	@%p156 bra 	$L__BB0_135;
	ld.shared.u32 	%r645, [%r966];
	shl.b32 	%r646, %r199, 2;
	add.s32 	%r648, %r383, %r646;
	ld.shared.u32 	%r649, [%r648];
	setp.gt.s32 	%p157, %r645, %r649;
	shr.u32 	%r650, %r967, 8;
	and.b32  	%r651, %r650, 1;
	setp.eq.b32 	%p158, %r651, 1;
	xor.pred  	%p159, %p158, %p157;
	selp.b32 	%r652, %r649, %r645, %p159;
	selp.b32 	%r653, %r645, %r649, %p159;
	st.shared.u32 	[%r966], %r652;
	st.shared.u32 	[%r648], %r653;
$L__BB0_135:
	add.s32 	%r967, %r967, %r3;
	add.s32 	%r966, %r966, %r51;
	setp.lt.u32 	%p160, %r967, 1024;
	@%p160 bra 	$L__BB0_133;
	bar.sync 	0;
	mov.u32 	%r968, %r1020;
	mov.u32 	%r969, %r1027;
$L__BB0_137:
	xor.b32  	%r204, %r969, 32;
	setp.le.u32 	%p161, %r204, %r969;
	@%p161 bra 	$L__BB0_139;
	ld.shared.u32 	%r654, [%r968];
	shl.b32 	%r655, %r204, 2;
	add.s32 	%r657, %r383, %r655;
	ld.shared.u32 	%r658, [%r657];
	setp.gt.s32 	%p162, %r654, %r658;
	shr.u32 	%r659, %r969, 8;
	and.b32  	%r660, %r659, 1;
	setp.eq.b32 	%p163, %r660, 1;
	xor.pred  	%p164, %p163, %p162;
	selp.b32 	%r661, %r658, %r654, %p164;
	selp.b32 	%r662, %r654, %r658, %p164;
	st.shared.u32 	[%r968], %r661;
	st.shared.u32 	[%r657], %r662;
$L__BB0_139:
	add.s32 	%r969, %r969, %r3;
	add.s32 	%r968, %r968, %r51;
	setp.lt.u32 	%p165, %r969, 1024;
	@%p165 bra 	$L__BB0_137;
	bar.sync 	0;
	mov.u32 	%r970, %r1020;
	mov.u32 	%r971, %r1027;
$L__BB0_141:
	xor.b32  	%r209, %r971, 16;
	setp.le.u32 	%p166, %r209, %r971;
	@%p166 bra 	$L__BB0_143;
	ld.shared.u32 	%r663, [%r970];
	shl.b32 	%r664, %r209, 2;
	add.s32 	%r666, %r383, %r664;
	ld.shared.u32 	%r667, [%r666];
	setp.gt.s32 	%p167, %r663, %r667;
	shr.u32 	%r668, %r971, 8;
	and.b32  	%r669, %r668, 1;
	setp.eq.b32 	%p168, %r669, 1;
	xor.pred  	%p169, %p168, %p167;
	selp.b32 	%r670, %r667, %r663, %p169;
	selp.b32 	%r671, %r663, %r667, %p169;
	st.shared.u32 	[%r970], %r670;
	st.shared.u32 	[%r666], %r671;
$L__BB0_143:
	add.s32 	%r971, %r971, %r3;
	add.s32 	%r970, %r970, %r51;
	setp.lt.u32 	%p170, %r971, 1024;
	@%p170 bra 	$L__BB0_141;
	bar.sync 	0;
	mov.u32 	%r972, %r1020;
	mov.u32 	%r973, %r1027;
$L__BB0_145:
	xor.b32  	%r214, %r973, 8;
	setp.le.u32 	%p171, %r214, %r973;
	@%p171 bra 	$L__BB0_147;
	ld.shared.u32 	%r672, [%r972];
	shl.b32 	%r673, %r214, 2;
	add.s32 	%r675, %r383, %r673;
	ld.shared.u32 	%r676, [%r675];
	setp.gt.s32 	%p172, %r672, %r676;
	shr.u32 	%r677, %r973, 8;
	and.b32  	%r678, %r677, 1;
	setp.eq.b32 	%p173, %r678, 1;
	xor.pred  	%p174, %p173, %p172;
	selp.b32 	%r679, %r676, %r672, %p174;
	selp.b32 	%r680, %r672, %r676, %p174;
	st.shared.u32 	[%r972], %r679;
	st.shared.u32 	[%r675], %r680;
$L__BB0_147:
	add.s32 	%r973, %r973, %r3;
	add.s32 	%r972, %r972, %r51;
	setp.lt.u32 	%p175, %r973, 1024;
	@%p175 bra 	$L__BB0_145;
	bar.sync 	0;
	mov.u32 	%r974, %r1020;
	mov.u32 	%r975, %r1027;
$L__BB0_149:
	xor.b32  	%r219, %r975, 4;
	setp.le.u32 	%p176, %r219, %r975;
	@%p176 bra 	$L__BB0_151;
	ld.shared.u32 	%r681, [%r974];
	shl.b32 	%r682, %r219, 2;
	add.s32 	%r684, %r383, %r682;
	ld.shared.u32 	%r685, [%r684];
	setp.gt.s32 	%p177, %r681, %r685;
	shr.u32 	%r686, %r975, 8;
	and.b32  	%r687, %r686, 1;
	setp.eq.b32 	%p178, %r687, 1;
	xor.pred  	%p179, %p178, %p177;
	selp.b32 	%r688, %r685, %r681, %p179;
	selp.b32 	%r689, %r681, %r685, %p179;
	st.shared.u32 	[%r974], %r688;
	st.shared.u32 	[%r684], %r689;
$L__BB0_151:
	add.s32 	%r975, %r975, %r3;
	add.s32 	%r974, %r974, %r51;
	setp.lt.u32 	%p180, %r975, 1024;
	@%p180 bra 	$L__BB0_149;
	bar.sync 	0;
	mov.u32 	%r976, %r1020;
	mov.u32 	%r977, %r1027;
$L__BB0_153:
	xor.b32  	%r224, %r977, 2;
	setp.le.u32 	%p181, %r224, %r977;
	@%p181 bra 	$L__BB0_155;
	ld.shared.u32 	%r690, [%r976];
	shl.b32 	%r691, %r224, 2;
	add.s32 	%r693, %r383, %r691;
	ld.shared.u32 	%r694, [%r693];
	setp.gt.s32 	%p182, %r690, %r694;
	shr.u32 	%r695, %r977, 8;
	and.b32  	%r696, %r695, 1;
	setp.eq.b32 	%p183, %r696, 1;
	xor.pred  	%p184, %p183, %p182;
	selp.b32 	%r697, %r694, %r690, %p184;
	selp.b32 	%r698, %r690, %r694, %p184;
	st.shared.u32 	[%r976], %r697;
	st.shared.u32 	[%r693], %r698;
$L__BB0_155:
	add.s32 	%r977, %r977, %r3;
	add.s32 	%r976, %r976, %r51;
	setp.lt.u32 	%p185, %r977, 1024;
	@%p185 bra 	$L__BB0_153;
	bar.sync 	0;
	mov.u32 	%r978, %r1020;
	mov.u32 	%r979, %r1027;
$L__BB0_157:
	xor.b32  	%r229, %r979, 1;
	setp.le.u32 	%p186, %r229, %r979;
	@%p186 bra 	$L__BB0_159;
	ld.shared.u32 	%r699, [%r978];
	shl.b32 	%r700, %r229, 2;
	add.s32 	%r702, %r383, %r700;
	ld.shared.u32 	%r703, [%r702];
	setp.gt.s32 	%p187, %r699, %r703;
	shr.u32 	%r704, %r979, 8;
	and.b32  	%r705, %r704, 1;
	setp.eq.b32 	%p188, %r705, 1;
	xor.pred  	%p189, %p188, %p187;
	selp.b32 	%r706, %r703, %r699, %p189;
	selp.b32 	%r707, %r699, %r703, %p189;
	st.shared.u32 	[%r978], %r706;
	st.shared.u32 	[%r702], %r707;
$L__BB0_159:
	add.s32 	%r979, %r979, %r3;
	add.s32 	%r978, %r978, %r51;
	setp.lt.u32 	%p190, %r979, 1024;
	@%p190 bra 	$L__BB0_157;
	bar.sync 	0;
	mov.u32 	%r980, %r1020;
	mov.u32 	%r981, %r1027;
$L__BB0_161:
	xor.b32  	%r234, %r981, 256;
	setp.le.u32 	%p191, %r234, %r981;
	@%p191 bra 	$L__BB0_163;
	ld.shared.u32 	%r708, [%r980];
	shl.b32 	%r709, %r234, 2;
	add.s32 	%r711, %r383, %r709;
	ld.shared.u32 	%r712, [%r711];
	setp.gt.s32 	%p192, %r708, %r712;
	shr.u32 	%r713, %r981, 9;
	and.b32  	%r714, %r713, 1;
	setp.eq.b32 	%p193, %r714, 1;
	xor.pred  	%p194, %p193, %p192;
	selp.b32 	%r715, %r712, %r708, %p194;
	selp.b32 	%r716, %r708, %r712, %p194;
	st.shared.u32 	[%r980], %r715;
	st.shared.u32 	[%r711], %r716;
$L__BB0_163:
	add.s32 	%r981, %r981, %r3;
	add.s32 	%r980, %r980, %r51;
	setp.lt.u32 	%p195, %r981, 1024;
	@%p195 bra 	$L__BB0_161;
	bar.sync 	0;
	mov.u32 	%r982, %r1020;
	mov.u32 	%r983, %r1027;
$L__BB0_165:
	xor.b32  	%r239, %r983, 128;
	setp.le.u32 	%p196, %r239, %r983;
	@%p196 bra 	$L__BB0_167;
	ld.shared.u32 	%r717, [%r982];
	shl.b32 	%r718, %r239, 2;
	add.s32 	%r720, %r383, %r718;
	ld.shared.u32 	%r721, [%r720];
	setp.gt.s32 	%p197, %r717, %r721;
	shr.u32 	%r722, %r983, 9;
	and.b32  	%r723, %r722, 1;
	setp.eq.b32 	%p198, %r723, 1;
	xor.pred  	%p199, %p198, %p197;
	selp.b32 	%r724, %r721, %r717, %p199;
	selp.b32 	%r725, %r717, %r721, %p199;
	st.shared.u32 	[%r982], %r724;
	st.shared.u32 	[%r720], %r725;
$L__BB0_167:
	add.s32 	%r983, %r983, %r3;
	add.s32 	%r982, %r982, %r51;
	setp.lt.u32 	%p200, %r983, 1024;
	@%p200 bra 	$L__BB0_165;
	bar.sync 	0;
	mov.u32 	%r984, %r1020;
	mov.u32 	%r985, %r1027;
$L__BB0_169:
	xor.b32  	%r244, %r985, 64;
	setp.le.u32 	%p201, %r244, %r985;
	@%p201 bra 	$L__BB0_171;
	ld.shared.u32 	%r726, [%r984];
	shl.b32 	%r727, %r244, 2;
	add.s32 	%r729, %r383, %r727;
	ld.shared.u32 	%r730, [%r729];
	setp.gt.s32 	%p202, %r726, %r730;
	shr.u32 	%r731, %r985, 9;
	and.b32  	%r732, %r731, 1;
	setp.eq.b32 	%p203, %r732, 1;
	xor.pred  	%p204, %p203, %p202;
	selp.b32 	%r733, %r730, %r726, %p204;
	selp.b32 	%r734, %r726, %r730, %p204;
	st.shared.u32 	[%r984], %r733;
	st.shared.u32 	[%r729], %r734;
$L__BB0_171:
	add.s32 	%r985, %r985, %r3;
	add.s32 	%r984, %r984, %r51;
	setp.lt.u32 	%p205, %r985, 1024;
	@%p205 bra 	$L__BB0_169;
	bar.sync 	0;
	mov.u32 	%r986, %r1020;
	mov.u32 	%r987, %r1027;
$L__BB0_173:
	xor.b32  	%r249, %r987, 32;
	setp.le.u32 	%p206, %r249, %r987;
	@%p206 bra 	$L__BB0_175;
	ld.shared.u32 	%r735, [%r986];
	shl.b32 	%r736, %r249, 2;
	add.s32 	%r738, %r383, %r736;
	ld.shared.u32 	%r739, [%r738];
	setp.gt.s32 	%p207, %r735, %r739;
	shr.u32 	%r740, %r987, 9;
	and.b32  	%r741, %r740, 1;
	setp.eq.b32 	%p208, %r741, 1;
	xor.pred  	%p209, %p208, %p207;
	selp.b32 	%r742, %r739, %r735, %p209;
	selp.b32 	%r743, %r735, %r739, %p209;
	st.shared.u32 	[%r986], %r742;
	st.shared.u32 	[%r738], %r743;
$L__BB0_175:
	add.s32 	%r987, %r987, %r3;
	add.s32 	%r986, %r986, %r51;
	setp.lt.u32 	%p210, %r987, 1024;
	@%p210 bra 	$L__BB0_173;
	bar.sync 	0;
	mov.u32 	%r988, %r1020;
	mov.u32 	%r989, %r1027;
$L__BB0_177:
	xor.b32  	%r254, %r989, 16;
	setp.le.u32 	%p211, %r254, %r989;
	@%p211 bra 	$L__BB0_179;
	ld.shared.u32 	%r744, [%r988];
	shl.b32 	%r745, %r254, 2;
	add.s32 	%r747, %r383, %r745;
	ld.shared.u32 	%r748, [%r747];
	setp.gt.s32 	%p212, %r744, %r748;
	shr.u32 	%r749, %r989, 9;
	and.b32  	%r750, %r749, 1;
	setp.eq.b32 	%p213, %r750, 1;
	xor.pred  	%p214, %p213, %p212;
	selp.b32 	%r751, %r748, %r744, %p214;
	selp.b32 	%r752, %r744, %r748, %p214;
	st.shared.u32 	[%r988], %r751;
	st.shared.u32 	[%r747], %r752;
$L__BB0_179:
	add.s32 	%r989, %r989, %r3;
	add.s32 	%r988, %r988, %r51;
	setp.lt.u32 	%p215, %r989, 1024;
	@%p215 bra 	$L__BB0_177;
	bar.sync 	0;
	mov.u32 	%r990, %r1020;
	mov.u32 	%r991, %r1027;
$L__BB0_181:
	xor.b32  	%r259, %r991, 8;
	setp.le.u32 	%p216, %r259, %r991;
	@%p216 bra 	$L__BB0_183;
	ld.shared.u32 	%r753, [%r990];
	shl.b32 	%r754, %r259, 2;
	add.s32 	%r756, %r383, %r754;
	ld.shared.u32 	%r757, [%r756];
	setp.gt.s32 	%p217, %r753, %r757;
	shr.u32 	%r758, %r991, 9;
	and.b32  	%r759, %r758, 1;
	setp.eq.b32 	%p218, %r759, 1;
	xor.pred  	%p219, %p218, %p217;
	selp.b32 	%r760, %r757, %r753, %p219;
	selp.b32 	%r761, %r753, %r757, %p219;
	st.shared.u32 	[%r990], %r760;
	st.shared.u32 	[%r756], %r761;
$L__BB0_183:
	add.s32 	%r991, %r991, %r3;
	add.s32 	%r990, %r990, %r51;
	setp.lt.u32 	%p220, %r991, 1024;
	@%p220 bra 	$L__BB0_181;
	bar.sync 	0;
	mov.u32 	%r992, %r1020;
	mov.u32 	%r993, %r1027;
$L__BB0_185:
	xor.b32  	%r264, %r993, 4;
	setp.le.u32 	%p221, %r264, %r993;
	@%p221 bra 	$L__BB0_187;
	ld.shared.u32 	%r762, [%r992];
	shl.b32 	%r763, %r264, 2;
	add.s32 	%r765, %r383, %r763;
	ld.shared.u32 	%r766, [%r765];
	setp.gt.s32 	%p222, %r762, %r766;
	shr.u32 	%r767, %r993, 9;
	and.b32  	%r768, %r767, 1;
	setp.eq.b32 	%p223, %r768, 1;
	xor.pred  	%p224, %p223, %p222;
	selp.b32 	%r769, %r766, %r762, %p224;
	selp.b32 	%r770, %r762, %r766, %p224;
	st.shared.u32 	[%r992], %r769;
	st.shared.u32 	[%r765], %r770;
$L__BB0_187:
	add.s32 	%r993, %r993, %r3;
	add.s32 	%r992, %r992, %r51;
	setp.lt.u32 	%p225, %r993, 1024;
	@%p225 bra 	$L__BB0_185;
	bar.sync 	0;
	mov.u32 	%r994, %r1020;
	mov.u32 	%r995, %r1027;
$L__BB0_189:
	xor.b32  	%r269, %r995, 2;
	setp.le.u32 	%p226, %r269, %r995;
	@%p226 bra 	$L__BB0_191;
	ld.shared.u32 	%r771, [%r994];
	shl.b32 	%r772, %r269, 2;
	add.s32 	%r774, %r383, %r772;
	ld.shared.u32 	%r775, [%r774];
	setp.gt.s32 	%p227, %r771, %r775;
	shr.u32 	%r776, %r995, 9;
	and.b32  	%r777, %r776, 1;
	setp.eq.b32 	%p228, %r777, 1;
	xor.pred  	%p229, %p228, %p227;
	selp.b32 	%r778, %r775, %r771, %p229;
	selp.b32 	%r779, %r771, %r775, %p229;
	st.shared.u32 	[%r994], %r778;
	st.shared.u32 	[%r774], %r779;
$L__BB0_191:
	add.s32 	%r995, %r995, %r3;
	add.s32 	%r994, %r994, %r51;
	setp.lt.u32 	%p230, %r995, 1024;
	@%p230 bra 	$L__BB0_189;
	bar.sync 	0;
	mov.u32 	%r996, %r1020;
	mov.u32 	%r997, %r1027;
$L__BB0_193:
	xor.b32  	%r274, %r997, 1;
	setp.le.u32 	%p231, %r274, %r997;
	@%p231 bra 	$L__BB0_195;
	ld.shared.u32 	%r780, [%r996];
	shl.b32 	%r781, %r274, 2;
	add.s32 	%r783, %r383, %r781;
	ld.shared.u32 	%r784, [%r783];
	setp.gt.s32 	%p232, %r780, %r784;
	shr.u32 	%r785, %r997, 9;
	and.b32  	%r786, %r785, 1;
	setp.eq.b32 	%p233, %r786, 1;
	xor.pred  	%p234, %p233, %p232;
	selp.b32 	%r787, %r784, %r780, %p234;
	selp.b32 	%r788, %r780, %r784, %p234;
	st.shared.u32 	[%r996], %r787;
	st.shared.u32 	[%r783], %r788;
$L__BB0_195:
	add.s32 	%r997, %r997, %r3;
	add.s32 	%r996, %r996, %r51;
	setp.lt.u32 	%p235, %r997, 1024;
	@%p235 bra 	$L__BB0_193;
	bar.sync 	0;
	mov.u32 	%r998, %r1020;
	mov.u32 	%r999, %r1027;
$L__BB0_197:
	xor.b32  	%r279, %r999, 512;
	setp.le.u32 	%p236, %r279, %r999;
	@%p236 bra 	$L__BB0_199;
	ld.shared.u32 	%r789, [%r998];
	shl.b32 	%r790, %r279, 2;
	add.s32 	%r792, %r383, %r790;
	ld.shared.u32 	%r793, [%r792];
	setp.gt.s32 	%p237, %r789, %r793;
	shr.u32 	%r794, %r999, 10;
	and.b32  	%r795, %r794, 1;
	setp.eq.b32 	%p238, %r795, 1;
	xor.pred  	%p239, %p238, %p237;
	selp.b32 	%r796, %r793, %r789, %p239;
	selp.b32 	%r797, %r789, %r793, %p239;
	st.shared.u32 	[%r998], %r796;
	st.shared.u32 	[%r792], %r797;
$L__BB0_199:
	add.s32 	%r999, %r999, %r3;
	add.s32 	%r998, %r998, %r51;
	setp.lt.u32 	%p240, %r999, 1024;
	@%p240 bra 	$L__BB0_197;
	bar.sync 	0;
	mov.u32 	%r1000, %r1020;
	mov.u32 	%r1001, %r1027;
$L__BB0_201:
	xor.b32  	%r284, %r1001, 256;
	setp.le.u32 	%p241, %r284, %r1001;
	@%p241 bra 	$L__BB0_203;
	ld.shared.u32 	%r798, [%r1000];
	shl.b32 	%r799, %r284, 2;
	add.s32 	%r801, %r383, %r799;
	ld.shared.u32 	%r802, [%r801];
	setp.gt.s32 	%p242, %r798, %r802;
	shr.u32 	%r803, %r1001, 10;
	and.b32  	%r804, %r803, 1;
	setp.eq.b32 	%p243, %r804, 1;
	xor.pred  	%p244, %p243, %p242;
	selp.b32 	%r805, %r802, %r798, %p244;
	selp.b32 	%r806, %r798, %r802, %p244;
	st.shared.u32 	[%r1000], %r805;
	st.shared.u32 	[%r801], %r806;
$L__BB0_203:
	add.s32 	%r1001, %r1001, %r3;
	add.s32 	%r1000, %r1000, %r51;
	setp.lt.u32 	%p245, %r1001, 1024;
	@%p245 bra 	$L__BB0_201;
	bar.sync 	0;
	mov.u32 	%r1002, %r1020;
	mov.u32 	%r1003, %r1027;
$L__BB0_205:
	xor.b32  	%r289, %r1003, 128;
	setp.le.u32 	%p246, %r289, %r1003;
	@%p246 bra 	$L__BB0_207;
	ld.shared.u32 	%r807, [%r1002];
	shl.b32 	%r808, %r289, 2;
	add.s32 	%r810, %r383, %r808;
	ld.shared.u32 	%r811, [%r810];
	setp.gt.s32 	%p247, %r807, %r811;
	shr.u32 	%r812, %r1003, 10;
	and.b32  	%r813, %r812, 1;
	setp.eq.b32 	%p248, %r813, 1;
	xor.pred  	%p249, %p248, %p247;
	selp.b32 	%r814, %r811, %r807, %p249;
	selp.b32 	%r815, %r807, %r811, %p249;
	st.shared.u32 	[%r1002], %r814;
	st.shared.u32 	[%r810], %r815;
$L__BB0_207:
	add.s32 	%r1003, %r1003, %r3;
	add.s32 	%r1002, %r1002, %r51;
	setp.lt.u32 	%p250, %r1003, 1024;
	@%p250 bra 	$L__BB0_205;
	bar.sync 	0;
	mov.u32 	%r1004, %r1020;
	mov.u32 	%r1005, %r1027;
$L__BB0_209:
	xor.b32  	%r294, %r1005, 64;
	setp.le.u32 	%p251, %r294, %r1005;
	@%p251 bra 	$L__BB0_211;
	ld.shared.u32 	%r816, [%r1004];
	shl.b32 	%r817, %r294, 2;
	add.s32 	%r819, %r383, %r817;
	ld.shared.u32 	%r820, [%r819];
	setp.gt.s32 	%p252, %r816, %r820;
	shr.u32 	%r821, %r1005, 10;
	and.b32  	%r822, %r821, 1;
	setp.eq.b32 	%p253, %r822, 1;
	xor.pred  	%p254, %p253, %p252;
	selp.b32 	%r823, %r820, %r816, %p254;
	selp.b32 	%r824, %r816, %r820, %p254;
	st.shared.u32 	[%r1004], %r823;
	st.shared.u32 	[%r819], %r824;
$L__BB0_211:
	add.s32 	%r1005, %r1005, %r3;
	add.s32 	%r1004, %r1004, %r51;
	setp.lt.u32 	%p255, %r1005, 1024;
	@%p255 bra 	$L__BB0_209;
	bar.sync 	0;
	mov.u32 	%r1006, %r1020;
	mov.u32 	%r1007, %r1027;
$L__BB0_213:
	xor.b32  	%r299, %r1007, 32;
	setp.le.u32 	%p256, %r299, %r1007;
	@%p256 bra 	$L__BB0_215;
	ld.shared.u32 	%r825, [%r1006];
	shl.b32 	%r826, %r299, 2;
	add.s32 	%r828, %r383, %r826;
	ld.shared.u32 	%r829, [%r828];
	setp.gt.s32 	%p257, %r825, %r829;
	shr.u32 	%r830, %r1007, 10;
	and.b32  	%r831, %r830, 1;
	setp.eq.b32 	%p258, %r831, 1;
	xor.pred  	%p259, %p258, %p257;
	selp.b32 	%r832, %r829, %r825, %p259;
	selp.b32 	%r833, %r825, %r829, %p259;
	st.shared.u32 	[%r1006], %r832;
	st.shared.u32 	[%r828], %r833;
$L__BB0_215:
	add.s32 	%r1007, %r1007, %r3;
	add.s32 	%r1006, %r1006, %r51;
	setp.lt.u32 	%p260, %r1007, 1024;
	@%p260 bra 	$L__BB0_213;
	bar.sync 	0;
	mov.u32 	%r1008, %r1020;
	mov.u32 	%r1009, %r1027;
$L__BB0_217:
	xor.b32  	%r304, %r1009, 16;
	setp.le.u32 	%p261, %r304, %r1009;
	@%p261 bra 	$L__BB0_219;
	ld.shared.u32 	%r834, [%r1008];
	shl.b32 	%r835, %r304, 2;
	add.s32 	%r837, %r383, %r835;
	ld.shared.u32 	%r838, [%r837];
	setp.gt.s32 	%p262, %r834, %r838;
	shr.u32 	%r839, %r1009, 10;
	and.b32  	%r840, %r839, 1;
	setp.eq.b32 	%p263, %r840, 1;
	xor.pred  	%p264, %p263, %p262;
	selp.b32 	%r841, %r838, %r834, %p264;
	selp.b32 	%r842, %r834, %r838, %p264;
	st.shared.u32 	[%r1008], %r841;
	st.shared.u32 	[%r837], %r842;
$L__BB0_219:
	add.s32 	%r1009, %r1009, %r3;
	add.s32 	%r1008, %r1008, %r51;
	setp.lt.u32 	%p265, %r1009, 1024;
	@%p265 bra 	$L__BB0_217;
	bar.sync 	0;
	mov.u32 	%r1010, %r1020;
	mov.u32 	%r1011, %r1027;
$L__BB0_221:
	xor.b32  	%r309, %r1011, 8;
	setp.le.u32 	%p266, %r309, %r1011;
	@%p266 bra 	$L__BB0_223;
	ld.shared.u32 	%r843, [%r1010];
	shl.b32 	%r844, %r309, 2;
	add.s32 	%r846, %r383, %r844;
	ld.shared.u32 	%r847, [%r846];
	setp.gt.s32 	%p267, %r843, %r847;
	shr.u32 	%r848, %r1011, 10;
	and.b32  	%r849, %r848, 1;
	setp.eq.b32 	%p268, %r849, 1;
	xor.pred  	%p269, %p268, %p267;
	selp.b32 	%r850, %r847, %r843, %p269;
	selp.b32 	%r851, %r843, %r847, %p269;
	st.shared.u32 	[%r1010], %r850;
	st.shared.u32 	[%r846], %r851;
$L__BB0_223:
	add.s32 	%r1011, %r1011, %r3;
	add.s32 	%r1010, %r1010, %r51;
	setp.lt.u32 	%p270, %r1011, 1024;
	@%p270 bra 	$L__BB0_221;
	bar.sync 	0;
	mov.u32 	%r1012, %r1020;
	mov.u32 	%r1013, %r1027;
$L__BB0_225:
	xor.b32  	%r314, %r1013, 4;
	setp.le.u32 	%p271, %r314, %r1013;
	@%p271 bra 	$L__BB0_227;
	ld.shared.u32 	%r852, [%r1012];
	shl.b32 	%r853, %r314, 2;
	add.s32 	%r855, %r383, %r853;
	ld.shared.u32 	%r856, [%r855];
	setp.gt.s32 	%p272, %r852, %r856;
	shr.u32 	%r857, %r1013, 10;
	and.b32  	%r858, %r857, 1;
	setp.eq.b32 	%p273, %r858, 1;
	xor.pred  	%p274, %p273, %p272;
	selp.b32 	%r859, %r856, %r852, %p274;
	selp.b32 	%r860, %r852, %r856, %p274;
	st.shared.u32 	[%r1012], %r859;
	st.shared.u32 	[%r855], %r860;
$L__BB0_227:
	add.s32 	%r1013, %r1013, %r3;
	add.s32 	%r1012, %r1012, %r51;
	setp.lt.u32 	%p275, %r1013, 1024;
	@%p275 bra 	$L__BB0_225;
	bar.sync 	0;
	mov.u32 	%r1014, %r1020;
	mov.u32 	%r1015, %r1027;
$L__BB0_229:
	xor.b32  	%r319, %r1015, 2;
	setp.le.u32 	%p276, %r319, %r1015;
	@%p276 bra 	$L__BB0_231;
	ld.shared.u32 	%r861, [%r1014];
	shl.b32 	%r862, %r319, 2;
	add.s32 	%r864, %r383, %r862;
	ld.shared.u32 	%r865, [%r864];
	setp.gt.s32 	%p277, %r861, %r865;
	shr.u32 	%r866, %r1015, 10;
	and.b32  	%r867, %r866, 1;
	setp.eq.b32 	%p278, %r867, 1;
	xor.pred  	%p279, %p278, %p277;
	selp.b32 	%r868, %r865, %r861, %p279;
	selp.b32 	%r869, %r861, %r865, %p279;
	st.shared.u32 	[%r1014], %r868;
	st.shared.u32 	[%r864], %r869;
$L__BB0_231:
	add.s32 	%r1015, %r1015, %r3;
	add.s32 	%r1014, %r1014, %r51;
	setp.lt.u32 	%p280, %r1015, 1024;
	@%p280 bra 	$L__BB0_229;
	bar.sync 	0;
	mov.u32 	%r1016, %r1020;
	mov.u32 	%r1017, %r1027;
$L__BB0_233:
	xor.b32  	%r324, %r1017, 1;
	setp.le.u32 	%p281, %r324, %r1017;
	@%p281 bra 	$L__BB0_235;
	ld.shared.u32 	%r870, [%r1016];
	shl.b32 	%r871, %r324, 2;
	add.s32 	%r873, %r383, %r871;
	ld.shared.u32 	%r874, [%r873];
	setp.gt.s32 	%p282, %r870, %r874;
	shr.u32 	%r875, %r1017, 10;
	and.b32  	%r876, %r875, 1;
	setp.eq.b32 	%p283, %r876, 1;
	xor.pred  	%p284, %p283, %p282;
	selp.b32 	%r877, %r874, %r870, %p284;
	selp.b32 	%r878, %r870, %r874, %p284;
	st.shared.u32 	[%r1016], %r877;
	st.shared.u32 	[%r873], %r878;
$L__BB0_235:
	add.s32 	%r1017, %r1017, %r3;
	add.s32 	%r1016, %r1016, %r51;
	setp.lt.u32 	%p285, %r1017, 1024;
	@%p285 bra 	$L__BB0_233;
	setp.eq.s32 	%p286, %r6, 3;
	bar.sync 	0;
	@%p286 bra 	$L__BB0_241;
	add.s32 	%r1019, %r1027, %r1;
	neg.s32 	%r1018, %r5;
	mad.lo.s32 	%r1027, %r3, %r5, %r1027;
$L__BB0_238:
	.pragma "nounroll";
	mul.wide.s32 	%rd14, %r1019, 4;
	add.s64 	%rd7, %rd1, %rd14;
	setp.ge.s32 	%p287, %r1019, %r360;
	@%p287 bra 	$L__BB0_240;
	ld.shared.u32 	%r879, [%r1020];
	st.global.u32 	[%rd7], %r879;
$L__BB0_240:
	add.s32 	%r1020, %r1020, %r51;
	add.s32 	%r1019, %r1019, %r3;
	add.s32 	%r1018, %r1018, 1;
	setp.ne.s32 	%p288, %r1018, 0;
	@%p288 bra 	$L__BB0_238;
$L__BB0_241:
	setp.lt.u32 	%p289, %r4, 3;
	@%p289 bra 	$L__BB0_252;
	shl.b32 	%r880, %r3, 3;
	add.s32 	%r337, %r383, %r880;
	shl.b32 	%r1026, %r1027, 2;
	shl.b32 	%r339, %r3, 4;
	mad.lo.s32 	%r340, %r3, 12, %r383;
	add.s32 	%r341, %r383, %r51;
	add.s32 	%r1022, %r1027, %r1;
	add.s32 	%r1025, %r1022, %r3;
	shl.b32 	%r882, %r3, 1;
	add.s32 	%r1024, %r1022, %r882;
	mad.lo.s32 	%r1023, %r3, 3, %r1022;
$L__BB0_243:
	setp.ge.s32 	%p290, %r1022, %r360;
	@%p290 bra 	$L__BB0_245;
	add.s32 	%r884, %r383, %r1026;
	ld.shared.u32 	%r885, [%r884];
	mul.wide.s32 	%rd15, %r1022, 4;
	add.s64 	%rd16, %rd1, %rd15;
	st.global.u32 	[%rd16], %r885;
$L__BB0_245:
	setp.ge.s32 	%p291, %r1025, %r360;
	@%p291 bra 	$L__BB0_247;
	add.s32 	%r886, %r341, %r1026;
	ld.shared.u32 	%r887, [%r886];
	mul.wide.s32 	%rd17, %r1025, 4;
	add.s64 	%rd18, %rd1, %rd17;
	st.global.u32 	[%rd18], %r887;
$L__BB0_247:
	add.s32 	%r352, %r1027, %r3;
	setp.ge.s32 	%p292, %r1024, %r360;
	@%p292 bra 	$L__BB0_249;
	add.s32 	%r888, %r337, %r1026;
	ld.shared.u32 	%r889, [%r888];
	mul.wide.s32 	%rd19, %r1024, 4;
	add.s64 	%rd20, %rd1, %rd19;
	st.global.u32 	[%rd20], %r889;
$L__BB0_249:
	add.s32 	%r353, %r352, %r3;
	setp.ge.s32 	%p293, %r1023, %r360;
	@%p293 bra 	$L__BB0_251;
	add.s32 	%r890, %r340, %r1026;
	ld.shared.u32 	%r891, [%r890];
	mul.wide.s32 	%rd21, %r1023, 4;
	add.s64 	%rd22, %rd1, %rd21;
	st.global.u32 	[%rd22], %r891;
$L__BB0_251:
	add.s32 	%r892, %r353, %r3;
	add.s32 	%r1027, %r892, %r3;
	add.s32 	%r1026, %r1026, %r339;
	add.s32 	%r1025, %r1025, %r51;
	add.s32 	%r1024, %r1024, %r51;
	add.s32 	%r1023, %r1023, %r51;
	add.s32 	%r1022, %r1022, %r51;
	setp.lt.u32 	%p294, %r1027, 1024;
	@%p294 bra 	$L__BB0_243;
$L__BB0_252:
	ret;

}
	// .globl	_Z15mergePassKernelPKiPiii
.visible .entry _Z15mergePassKernelPKiPiii(
	.param .u64 .ptr .align 1 _Z15mergePassKernelPKiPiii_param_0,
	.param .u64 .ptr .align 1 _Z15mergePassKernelPKiPiii_param_1,
	.param .u32 _Z15mergePassKernelPKiPiii_param_2,
	.param .u32 _Z15mergePassKernelPKiPiii_param_3
)
{
	.reg .pred 	%p<12>;
	.reg .b32 	%r<51>;
	.reg .b64 	%rd<19>;

	ld.param.u64 	%rd6, [_Z15mergePassKernelPKiPiii_param_0];
	ld.param.u64 	%rd7, [_Z15mergePassKernelPKiPiii_param_1];
	ld.param.u32 	%r25, [_Z15mergePassKernelPKiPiii_param_2];
	ld.param.u32 	%r26, [_Z15mergePassKernelPKiPiii_param_3];
	mov.u32 	%r27, %ctaid.x;
	mul.lo.s32 	%r28, %r26, %r27;
	shl.b32 	%r1, %r28, 1;
	setp.le.s32 	%p1, %r25, %r1;
	@%p1 bra 	$L__BB1_12;
	cvta.to.global.u64 	%rd1, %rd6;
	sub.s32 	%r29, %r25, %r1;
	min.s32 	%r2, %r26, %r29;
	add.s32 	%r30, %r26, %r1;
	sub.s32 	%r31, %r25, %r30;
	min.s32 	%r3, %r26, %r31;
	mul.wide.s32 	%rd2, %r26, 4;
	add.s32 	%r4, %r2, %r3;
	mov.u32 	%r43, %tid.x;
	setp.ge.s32 	%p2, %r43, %r4;
	@%p2 bra 	$L__BB1_12;
	mul.wide.s32 	%rd8, %r1, 4;
	add.s64 	%rd3, %rd1, %rd8;
	add.s64 	%rd4, %rd3, %rd2;
	mov.u32 	%r6, %ntid.x;
	cvta.to.global.u64 	%rd5, %rd7;
$L__BB1_3:
	sub.s32 	%r32, %r43, %r3;
	max.s32 	%r46, %r32, 0;
	min.s32 	%r44, %r43, %r2;
	setp.ge.s32 	%p3, %r46, %r44;
	@%p3 bra 	$L__BB1_7;
$L__BB1_4:
	add.s32 	%r33, %r44, %r46;
	shr.u32 	%r47, %r33, 1;
	sub.s32 	%r13, %r43, %r47;
	setp.ge.s32 	%p4, %r47, %r2;
	setp.lt.s32 	%p5, %r13, 1;
	or.pred  	%p6, %p4, %p5;
	@%p6 bra 	$L__BB1_6;
	mul.wide.u32 	%rd9, %r47, 4;
	add.s64 	%rd10, %rd3, %rd9;
	ld.global.u32 	%r35, [%rd10];
	add.s32 	%r36, %r13, -1;
	mul.wide.u32 	%rd11, %r36, 4;
	add.s64 	%rd12, %rd4, %rd11;
	ld.global.u32 	%r37, [%rd12];
	setp.lt.s32 	%p7, %r35, %r37;
	add.s32 	%r38, %r47, 1;
	selp.b32 	%r46, %r38, %r46, %p7;
	selp.b32 	%r47, %r44, %r47, %p7;
$L__BB1_6:
	setp.lt.s32 	%p8, %r46, %r47;
	mov.u32 	%r44, %r47;
	@%p8 bra 	$L__BB1_4;
$L__BB1_7:
	sub.s32 	%r19, %r43, %r46;
	setp.ge.s32 	%p9, %r46, %r2;
	mov.b32 	%r49, 2147483647;
	@%p9 bra 	$L__BB1_9;
	mul.wide.u32 	%rd13, %r46, 4;
	add.s64 	%rd14, %rd3, %rd13;
	ld.global.u32 	%r49, [%rd14];
$L__BB1_9:
	setp.ge.s32 	%p10, %r19, %r3;
	mov.b32 	%r50, 2147483647;
	@%p10 bra 	$L__BB1_11;
	mul.wide.s32 	%rd15, %r19, 4;
	add.s64 	%rd16, %rd4, %rd15;
	ld.global.u32 	%r50, [%rd16];
$L__BB1_11:
	min.s32 	%r41, %r49, %r50;
	add.s32 	%r42, %r43, %r1;
	mul.wide.s32 	%rd17, %r42, 4;
	add.s64 	%rd18, %rd5, %rd17;
	st.global.u32 	[%rd18], %r41;
	add.s32 	%r43, %r43, %r6;
	setp.lt.s32 	%p11, %r43, %r4;
	@%p11 bra 	$L__BB1_3;
$L__BB1_12:
	ret;

}


// ===== COMPILED SASS (sm_100) =====

	.target	sm_100

	.elftype	@"ET_EXEC"


//--------------------- .note.nv.tkinfo           --------------------------
	.section	.note.nv.tkinfo,"",@"SHT_NOTE"
	.sectionflags	@"SHF_NOTE_NV_TKINFO"
	.tkinfo
        /*0018*/ 	.word	0x00000002
        /*0030*/ 	.string	""
        /*0030*/ 	.string	"ptxas"
        /*0030*/ 	.string	"Cuda compilation tools, release 13.0, V13.0.88"
        /*0030*/ 	.string	"Build cuda_13.0.r13.0/compiler.36424714_0"
        /*0030*/ 	.string	"-arch sm_100 -m 64 "



//--------------------- .note.nv.cuinfo           --------------------------
	.section	.note.nv.cuinfo,"",@"SHT_NOTE"
	.sectionflags	@"SHF_NOTE_NV_CUINFO"
        /*0018*/ 	.short	0x0002
        /*001a*/ 	.short	0x0064
        /*001c*/ 	.short	0x0082
	.zero		2


//--------------------- .nv.info                  --------------------------
	.section	.nv.info,"",@"SHT_CUDA_INFO"
	.align	4


	//----- nvinfo : EIATTR_REGCOUNT
	.align		4
        /*0000*/ 	.byte	0x04, 0x2f
        /*0002*/ 	.short	(.L_1 - .L_0)
	.align		4
.L_0:
        /*0004*/ 	.word	index@(_Z17sortChunksBitonicPii)
        /*0008*/ 	.word	0x00000020


	//----- nvinfo : EIATTR_FRAME_SIZE
	.align		4
.L_1:
        /*000c*/ 	.byte	0x04, 0x11
        /*000e*/ 	.short	(.L_3 - .L_2)
	.align		4
.L_2:
        /*0010*/ 	.word	index@(_Z17sortChunksBitonicPii)
        /*0014*/ 	.word	0x00000000


	//----- nvinfo : EIATTR_REGCOUNT
	.align		4
.L_3:
        /*0018*/ 	.byte	0x04, 0x2f
        /*001a*/ 	.short	(.L_5 - .L_4)
	.align		4
.L_4:
        /*001c*/ 	.word	index@(_Z15mergePassKernelPKiPiii)
        /*0020*/ 	.word	0x00000016


	//----- nvinfo : EIATTR_FRAME_SIZE
	.align		4
.L_5:
        /*0024*/ 	.byte	0x04, 0x11
        /*0026*/ 	.short	(.L_7 - .L_6)
	.align		4
.L_6:
        /*0028*/ 	.word	index@(_Z15mergePassKernelPKiPiii)
        /*002c*/ 	.word	0x00000000


	//----- nvinfo : EIATTR_MIN_STACK_SIZE
	.align		4
.L_7:
        /*0030*/ 	.byte	0x04, 0x12
        /*0032*/ 	.short	(.L_9 - .L_8)
	.align		4
.L_8:
        /*0034*/ 	.word	index@(_Z15mergePassKernelPKiPiii)
        /*0038*/ 	.word	0x00000000


	//----- nvinfo : EIATTR_MIN_STACK_SIZE
	.align		4
.L_9:
        /*003c*/ 	.byte	0x04, 0x12
        /*003e*/ 	.short	(.L_11 - .L_10)
	.align		4
.L_10:
        /*0040*/ 	.word	index@(_Z17sortChunksBitonicPii)
        /*0044*/ 	.word	0x00000000
.L_11:


//--------------------- .nv.compat                --------------------------
	.section	.nv.compat,"",@"SHT_CUDA_COMPAT_INFO"
	.align	4
        /*0000*/ 	.byte	0x02, 0x09, 0x00, 0x00, 0x02, 0x02, 0x01, 0x00, 0x02, 0x05, 0x05, 0x00, 0x03, 0x07, 0x01, 0x01
        /*0010*/ 	.byte	0x02, 0x03, 0x00, 0x00, 0x02, 0x06, 0x01, 0x00, 0x04, 0x0b, 0x08, 0x00, 0x09, 0x00, 0x00, 0x00
        /*0020*/ 	.byte	0x00, 0x00, 0x00, 0x00


//--------------------- .nv.info._Z15mergePassKernelPKiPiii --------------------------
	.section	.nv.info._Z15mergePassKernelPKiPiii,"",@"SHT_CUDA_INFO"
	.sectionflags	@""
	.align	4


	//----- nvinfo : EIATTR_CUDA_API_VERSION
	.align		4
        /*0000*/ 	.byte	0x04, 0x37
        /*0002*/ 	.short	(.L_13 - .L_12)
.L_12:
        /*0004*/ 	.word	0x00000082


	//----- nvinfo : EIATTR_KPARAM_INFO
	.align		4
.L_13:
        /*0008*/ 	.byte	0x04, 0x17
        /*000a*/ 	.short	(.L_15 - .L_14)
.L_14:
        /*000c*/ 	.word	0x00000000
        /*0010*/ 	.short	0x0003
        /*0012*/ 	.short	0x0014
        /*0014*/ 	.byte	0x00, 0xf0, 0x11, 0x00


	//----- nvinfo : EIATTR_KPARAM_INFO
	.align		4
.L_15:
        /*0018*/ 	.byte	0x04, 0x17
        /*001a*/ 	.short	(.L_17 - .L_16)
.L_16:
        /*001c*/ 	.word	0x00000000
        /*0020*/ 	.short	0x0002
        /*0022*/ 	.short	0x0010
        /*0024*/ 	.byte	0x00, 0xf0, 0x11, 0x00


	//----- nvinfo : EIATTR_KPARAM_INFO
	.align		4
.L_17:
        /*0028*/ 	.byte	0x04, 0x17
        /*002a*/ 	.short	(.L_19 - .L_18)
.L_18:
        /*002c*/ 	.word	0x00000000
        /*0030*/ 	.short	0x0001
        /*0032*/ 	.short	0x0008
        /*0034*/ 	.byte	0x00, 0xf5, 0x21, 0x00


	//----- nvinfo : EIATTR_KPARAM_INFO
	.align		4
.L_19:
        /*0038*/ 	.byte	0x04, 0x17
        /*003a*/ 	.short	(.L_21 - .L_20)
.L_20:
        /*003c*/ 	.word	0x00000000
        /*0040*/ 	.short	0x0000
        /*0042*/ 	.short	0x0000
        /*0044*/ 	.byte	0x00, 0xf5, 0x21, 0x00


	//----- nvinfo : EIATTR_SPARSE_MMA_MASK
	.align		4
.L_21:
        /*0048*/ 	.byte	0x03, 0x50
        /*004a*/ 	.short	0x0000


	//----- nvinfo : EIATTR_MAXREG_COUNT
	.align		4
        /*004c*/ 	.byte	0x03, 0x1b
        /*004e*/ 	.short	0x00ff


	//----- nvinfo : EIATTR_MERCURY_ISA_VERSION
	.align		4
        /*0050*/ 	.byte	0x03, 0x5f
        /*0052*/ 	.short	0x0101


	//----- nvinfo : EIATTR_VRC_CTA_INIT_COUNT
	.align		4
        /*0054*/ 	.byte	0x02, 0x4a
	.zero		1
	.zero		1


	//----- nvinfo : EIATTR_EXIT_INSTR_OFFSETS
	.align		4
        /*0058*/ 	.byte	0x04, 0x1c
        /*005a*/ 	.short	(.L_23 - .L_22)


	//   ....[0]....
.L_22:
        /*005c*/ 	.word	0x00000060


	//   ....[1]....
        /*0060*/ 	.word	0x000000e0


	//   ....[2]....
        /*0064*/ 	.word	0x000003f0


	//----- nvinfo : EIATTR_CRS_STACK_SIZE
	.align		4
.L_23:
        /*0068*/ 	.byte	0x04, 0x1e
        /*006a*/ 	.short	(.L_25 - .L_24)
.L_24:
        /*006c*/ 	.word	0x00000000


	//----- nvinfo : EIATTR_CBANK_PARAM_SIZE
	.align		4
.L_25:
        /*0070*/ 	.byte	0x03, 0x19
        /*0072*/ 	.short	0x0018


	//----- nvinfo : EIATTR_PARAM_CBANK
	.align		4
        /*0074*/ 	.byte	0x04, 0x0a
        /*0076*/ 	.short	(.L_27 - .L_26)
	.align		4
.L_26:
        /*0078*/ 	.word	index@(.nv.constant0._Z15mergePassKernelPKiPiii)
        /*007c*/ 	.short	0x0380
        /*007e*/ 	.short	0x0018


	//----- nvinfo : EIATTR_SW_WAR
	.align		4
.L_27:
        /*0080*/ 	.byte	0x04, 0x36
        /*0082*/ 	.short	(.L_29 - .L_28)
.L_28:
        /*0084*/ 	.word	0x00000008
.L_29:


//--------------------- .nv.info._Z17sortChunksBitonicPii --------------------------
	.section	.nv.info._Z17sortChunksBitonicPii,"",@"SHT_CUDA_INFO"
	.sectionflags	@""
	.align	4


	//----- nvinfo : EIATTR_CUDA_API_VERSION
	.align		4
        /*0000*/ 	.byte	0x04, 0x37
        /*0002*/ 	.short	(.L_31 - .L_30)
.L_30:
        /*0004*/ 	.word	0x00000082


	//----- nvinfo : EIATTR_KPARAM_INFO
	.align		4
.L_31:
        /*0008*/ 	.byte	0x04, 0x17
        /*000a*/ 	.short	(.L_33 - .L_32)
.L_32:
        /*000c*/ 	.word	0x00000000
        /*0010*/ 	.short	0x0001
        /*0012*/ 	.short	0x0008
        /*0014*/ 	.byte	0x00, 0xf0, 0x11, 0x00


	//----- nvinfo : EIATTR_KPARAM_INFO
	.align		4
.L_33:
        /*0018*/ 	.byte	0x04, 0x17
        /*001a*/ 	.short	(.L_35 - .L_34)
.L_34:
        /*001c*/ 	.word	0x00000000
        /*0020*/ 	.short	0x0000
        /*0022*/ 	.short	0x0000
        /*0024*/ 	.byte	0x00, 0xf5, 0x21, 0x00


	//----- nvinfo : EIATTR_SPARSE_MMA_MASK
	.align		4
.L_35:
        /*0028*/ 	.byte	0x03, 0x50
        /*002a*/ 	.short	0x0000


	//----- nvinfo : EIATTR_MAXREG_COUNT
	.align		4
        /*002c*/ 	.byte	0x03, 0x1b
        /*002e*/ 	.short	0x00ff


	//----- nvinfo : EIATTR_NUM_BARRIERS
	.align		4
        /*0030*/ 	.byte	0x02, 0x4c
        /*0032*/ 	.byte	0x01
	.zero		1


	//----- nvinfo : EIATTR_MERCURY_ISA_VERSION
	.align		4
        /*0034*/ 	.byte	0x03, 0x5f
        /*0036*/ 	.short	0x0101


	//----- nvinfo : EIATTR_VRC_CTA_INIT_COUNT
	.align		4
        /*0038*/ 	.byte	0x02, 0x4a
	.zero		1
	.zero		1


	//----- nvinfo : EIATTR_EXIT_INSTR_OFFSETS
	.align		4
        /*003c*/ 	.byte	0x04, 0x1c
        /*003e*/ 	.short	(.L_37 - .L_36)


	//   ....[0]....
.L_36:
        /*0040*/ 	.word	0x00005df0


	//   ....[1]....
        /*0044*/ 	.word	0x00006060


	//----- nvinfo : EIATTR_CRS_STACK_SIZE
	.align		4
.L_37:
        /*0048*/ 	.byte	0x04, 0x1e
        /*004a*/ 	.short	(.L_39 - .L_38)
.L_38:
        /*004c*/ 	.word	0x00000000


	//----- nvinfo : EIATTR_CBANK_PARAM_SIZE
	.align		4
.L_39:
        /*0050*/ 	.byte	0x03, 0x19
        /*0052*/ 	.short	0x000c


	//----- nvinfo : EIATTR_PARAM_CBANK
	.align		4
        /*0054*/ 	.byte	0x04, 0x0a
        /*0056*/ 	.short	(.L_41 - .L_40)
	.align		4
.L_40:
        /*0058*/ 	.word	index@(.nv.constant0._Z17sortChunksBitonicPii)
        /*005c*/ 	.short	0x0380
        /*005e*/ 	.short	0x000c


	//----- nvinfo : EIATTR_SW_WAR
	.align		4
.L_41:
        /*0060*/ 	.byte	0x04, 0x36
        /*0062*/ 	.short	(.L_43 - .L_42)
.L_42:
        /*0064*/ 	.word	0x00000008
.L_43:


//--------------------- .nv.callgraph             --------------------------
	.section	.nv.callgraph,"",@"SHT_CUDA_CALLGRAPH"
	.align	4
	.sectionentsize	8
	.align		4
        /*0000*/ 	.word	0x00000000
	.align		4
        /*0004*/ 	.word	0xffffffff
	.align		4
        /*0008*/ 	.word	0x00000000
	.align		4
        /*000c*/ 	.word	0xfffffffe
	.align		4
        /*0010*/ 	.word	0x00000000
	.align		4
        /*0014*/ 	.word	0xfffffffd
	.align		4
        /*0018*/ 	.word	0x00000000
	.align		4
        /*001c*/ 	.word	0xfffffffc


//--------------------- .text._Z15mergePassKernelPKiPiii --------------------------
	.section	.text._Z15mergePassKernelPKiPiii,"ax",@progbits
	.align	128
        .global         _Z15mergePassKernelPKiPiii
        .type           _Z15mergePassKernelPKiPiii,@function
        .size           _Z15mergePassKernelPKiPiii,(.L_x_238 - _Z15mergePassKernelPKiPiii)
        .other          _Z15mergePassKernelPKiPiii,@"STO_CUDA_ENTRY STV_DEFAULT"
_Z15mergePassKernelPKiPiii:
.text._Z15mergePassKernelPKiPiii:
[----:B------:R-:W-:Y:S08]  /*0000*/  LDC R1, c[0x0][0x37c] ;  /* 0x0000df00ff017b82 */ /* 0x000ff00000000800 */
[----:B------:R-:W0:Y:S08]  /*0010*/  S2UR UR4, SR_CTAID.X ;  /* 0x00000000000479c3 */ /* 0x000e300000002500 */
[----:B------:R-:W0:Y:S02]  /*0020*/  LDC.64 R2, c[0x0][0x390] ;  /* 0x0000e400ff027b82 */ /* 0x000e240000000a00 */
[----:B0-----:R-:W-:-:S04]  /*0030*/  IMAD R0, R3, UR4, RZ ;  /* 0x0000000403007c24 */ /* 0x001fc8000f8e02ff */
[----:B------:R-:W-:-:S05]  /*0040*/  IMAD.SHL.U32 R0, R0, 0x2, RZ ;  /* 0x0000000200007824 */ /* 0x000fca00078e00ff */
[----:B------:R-:W-:-:S13]  /*0050*/  ISETP.GE.AND P0, PT, R0, R2, PT ;  /* 0x000000020000720c */ /* 0x000fda0003f06270 */
[----:B------:R-:W-:Y:S05]  /*0060*/  @P0 EXIT ;  /* 0x000000000000094d */ /* 0x000fea0003800000 */
[----:B------:R-:W0:Y:S01]  /*0070*/  S2R R9, SR_TID.X ;  /* 0x0000000000097919 */ /* 0x000e220000002100 */
[----:B------:R-:W-:Y:S01]  /*0080*/  IMAD.MOV R6, RZ, RZ, -R0 ;  /* 0x000000ffff067224 */ /* 0x000fe200078e0a00 */
[----:B------:R-:W-:-:S04]  /*0090*/  IADD3 R7, PT, PT, RZ, -R0, -R3 ;  /* 0x80000000ff077210 */ /* 0x000fc80007ffe803 */
[-CC-:B------:R-:W-:Y:S02]  /*00a0*/  VIADDMNMX R6, R6, R2.reuse, R3.reuse, PT ;  /* 0x0000000206067246 */ /* 0x180fe40003800103 */
[----:B------:R-:W-:-:S05]  /*00b0*/  VIADDMNMX R7, R7, R2, R3, PT ;  /* 0x0000000207077246 */ /* 0x000fca0003800103 */
[----:B------:R-:W-:-:S05]  /*00c0*/  IMAD.IADD R8, R6, 0x1, R7 ;  /* 0x0000000106087824 */ /* 0x000fca00078e0207 */
[----:B0-----:R-:W-:-:S13]  /*00d0*/  ISETP.GE.AND P0, PT, R9, R8, PT ;  /* 0x000000080900720c */ /* 0x001fda0003f06270 */
[----:B------:R-:W-:Y:S05]  /*00e0*/  @P0 EXIT ;  /* 0x000000000000094d */ /* 0x000fea0003800000 */
[----:B------:R-:W0:Y:S01]  /*00f0*/  LDC.64 R4, c[0x0][0x380] ;  /* 0x0000e000ff047b82 */ /* 0x000e220000000a00 */
[----:B------:R-:W1:Y:S01]  /*0100*/  LDCU UR4, c[0x0][0x360] ;  /* 0x00006c00ff0477ac */ /* 0x000e620008000800 */
[----:B------:R-:W2:Y:S01]  /*0110*/  LDCU.64 UR6, c[0x0][0x358] ;  /* 0x00006b00ff0677ac */ /* 0x000ea20008000a00 */
[----:B0-----:R-:W-:-:S04]  /*0120*/  IMAD.WIDE R4, R0, 0x4, R4 ;  /* 0x0000000400047825 */ /* 0x001fc800078e0204 */
[----:B-12---:R-:W-:-:S07]  /*0130*/  IMAD.WIDE R2, R3, 0x4, R4 ;  /* 0x0000000403027825 */ /* 0x006fce00078e0204 */
.L_x_5:
[----:B0-----:R-:W-:Y:S01]  /*0140*/  VIADDMNMX R15, R9, -R7, RZ, !PT ;  /* 0x80000007090f7246 */ /* 0x001fe200078001ff */
[----:B------:R-:W-:Y:S01]  /*0150*/  BSSY.RECONVERGENT B0, `(.L_x_0) ;  /* 0x0000018000007945 */ /* 0x000fe20003800200 */
[----:B------:R-:W-:-:S04]  /*0160*/  VIMNMX R10, PT, PT, R6, R9, PT ;  /* 0x00000009060a7248 */ /* 0x000fc80003fe0100 */
[----:B------:R-:W-:-:S13]  /*0170*/  ISETP.GE.AND P0, PT, R15, R10, PT ;  /* 0x0000000a0f00720c */ /* 0x000fda0003f06270 */
[----:B------:R-:W-:Y:S05]  /*0180*/  @P0 BRA `(.L_x_1) ;  /* 0x0000000000500947 */ /* 0x000fea0003800000 */
[----:B------:R-:W-:-:S07]  /*0190*/  IMAD.MOV.U32 R14, RZ, RZ, R10 ;  /* 0x000000ffff0e7224 */ /* 0x000fce00078e000a */
.L_x_4:
[----:B------:R-:W-:Y:S01]  /*01a0*/  IADD3 R10, PT, PT, R15, R14, RZ ;  /* 0x0000000e0f0a7210 */ /* 0x000fe20007ffe0ff */
[----:B------:R-:W-:Y:S03]  /*01b0*/  BSSY.RECONVERGENT B1, `(.L_x_2) ;  /* 0x000000e000017945 */ /* 0x000fe60003800200 */
[----:B------:R-:W-:-:S05]  /*01c0*/  SHF.R.U32.HI R17, RZ, 0x1, R10 ;  /* 0x00000001ff117819 */ /* 0x000fca000001160a */
[----:B------:R-:W-:-:S05]  /*01d0*/  IMAD.IADD R13, R9, 0x1, -R17 ;  /* 0x00000001090d7824 */ /* 0x000fca00078e0a11 */
[----:B------:R-:W-:-:S04]  /*01e0*/  ISETP.GE.AND P0, PT, R13, 0x1, PT ;  /* 0x000000010d00780c */ /* 0x000fc80003f06270 */
[----:B------:R-:W-:-:S13]  /*01f0*/  ISETP.GE.OR P0, PT, R17, R6, !P0 ;  /* 0x000000061100720c */ /* 0x000fda0004706670 */
[----:B------:R-:W-:Y:S05]  /*0200*/  @P0 BRA `(.L_x_3) ;  /* 0x0000000000200947 */ /* 0x000fea0003800000 */
[----:B------:R-:W-:Y:S02]  /*0210*/  VIADD R13, R13, 0xffffffff ;  /* 0xffffffff0d0d7836 */ /* 0x000fe40000000000 */
[----:B------:R-:W-:-:S04]  /*0220*/  IMAD.WIDE.U32 R10, R17, 0x4, R4 ;  /* 0x00000004110a7825 */ /* 0x000fc800078e0004 */
[----:B------:R-:W-:Y:S02]  /*0230*/  IMAD.WIDE.U32 R12, R13, 0x4, R2 ;  /* 0x000000040d0c7825 */ /* 0x000fe400078e0002 */
[----:B------:R-:W2:Y:S04]  /*0240*/  LDG.E R10, desc[UR6][R10.64] ;  /* 0x000000060a0a7981 */ /* 0x000ea8000c1e1900 */
[----:B------:R-:W2:Y:S02]  /*0250*/  LDG.E R13, desc[UR6][R12.64] ;  /* 0x000000060c0d7981 */ /* 0x000ea4000c1e1900 */
[----:B--2---:R-:W-:-:S13]  /*0260*/  ISETP.GE.AND P0, PT, R10, R13, PT ;  /* 0x0000000d0a00720c */ /* 0x004fda0003f06270 */
[----:B------:R-:W-:Y:S01]  /*0270*/  @!P0 VIADD R15, R17, 0x1 ;  /* 0x00000001110f8836 */ /* 0x000fe20000000000 */
[----:B------:R-:W-:-:S07]  /*0280*/  SEL R17, R14, R17, !P0 ;  /* 0x000000110e117207 */ /* 0x000fce0004000000 */
.L_x_3:
[----:B------:R-:W-:Y:S05]  /*0290*/  BSYNC.RECONVERGENT B1 ;  /* 0x0000000000017941 */ /* 0x000fea0003800200 */
.L_x_2:
[-C--:B------:R-:W-:Y:S02]  /*02a0*/  ISETP.GE.AND P0, PT, R15, R17.reuse, PT ;  /* 0x000000110f00720c */ /* 0x080fe40003f06270 */
[----:B------:R-:W-:-:S11]  /*02b0*/  MOV R14, R17 ;  /* 0x00000011000e7202 */ /* 0x000fd60000000f00 */
[----:B------:R-:W-:Y:S05]  /*02c0*/  @!P0 BRA `(.L_x_4) ;  /* 0xfffffffc00b48947 */ /* 0x000fea000383ffff */
.L_x_1:
[----:B------:R-:W-:Y:S05]  /*02d0*/  BSYNC.RECONVERGENT B0 ;  /* 0x0000000000007941 */ /* 0x000fea0003800200 */
.L_x_0:
[----:B------:R-:W-:Y:S01]  /*02e0*/  IMAD.IADD R12, R9, 0x1, -R15 ;  /* 0x00000001090c7824 */ /* 0x000fe200078e0a0f */
[----:B------:R-:W-:Y:S01]  /*02f0*/  ISETP.GE.AND P0, PT, R15, R6, PT ;  /* 0x000000060f00720c */ /* 0x000fe20003f06270 */
[----:B------:R-:W-:Y:S02]  /*0300*/  IMAD.MOV.U32 R16, RZ, RZ, 0x7fffffff ;  /* 0x7fffffffff107424 */ /* 0x000fe400078e00ff */
[----:B------:R-:W-:Y:S01]  /*0310*/  IMAD.MOV.U32 R17, RZ, RZ, 0x7fffffff ;  /* 0x7fffffffff117424 */ /* 0x000fe200078e00ff */
[----:B------:R-:W-:-:S09]  /*0320*/  ISETP.GE.AND P1, PT, R12, R7, PT ;  /* 0x000000070c00720c */ /* 0x000fd20003f26270 */
[----:B------:R-:W-:Y:S02]  /*0330*/  @!P0 IMAD.WIDE.U32 R10, R15, 0x4, R4 ;  /* 0x000000040f0a8825 */ /* 0x000fe400078e0004 */
[----:B------:R-:W0:Y:S02]  /*0340*/  LDC.64 R14, c[0x0][0x388] ;  /* 0x0000e200ff0e7b82 */ /* 0x000e240000000a00 */
[----:B------:R-:W-:Y:S01]  /*0350*/  @!P1 IMAD.WIDE R12, R12, 0x4, R2 ;  /* 0x000000040c0c9825 */ /* 0x000fe200078e0202 */
[----:B------:R-:W2:Y:S04]  /*0360*/  @!P0 LDG.E R16, desc[UR6][R10.64] ;  /* 0x000000060a108981 */ /* 0x000ea8000c1e1900 */
[----:B------:R-:W2:Y:S01]  /*0370*/  @!P1 LDG.E R17, desc[UR6][R12.64] ;  /* 0x000000060c119981 */ /* 0x000ea2000c1e1900 */
[----:B------:R-:W-:Y:S01]  /*0380*/  IADD3 R19, PT, PT, R0, R9, RZ ;  /* 0x0000000900137210 */ /* 0x000fe20007ffe0ff */
[----:B------:R-:W-:-:S05]  /*0390*/  VIADD R9, R9, UR4 ;  /* 0x0000000409097c36 */ /* 0x000fca0008000000 */
[----:B------:R-:W-:Y:S01]  /*03a0*/  ISETP.GE.AND P0, PT, R9, R8, PT ;  /* 0x000000080900720c */ /* 0x000fe20003f06270 */
[----:B0-----:R-:W-:Y:S01]  /*03b0*/  IMAD.WIDE R14, R19, 0x4, R14 ;  /* 0x00000004130e7825 */ /* 0x001fe200078e020e */
[----:B--2---:R-:W-:-:S05]  /*03c0*/  VIMNMX R17, PT, PT, R17, R16, PT ;  /* 0x0000001011117248 */ /* 0x004fca0003fe0100 */
[----:B------:R0:W-:Y:S06]  /*03d0*/  STG.E desc[UR6][R14.64], R17 ;  /* 0x000000110e007986 */ /* 0x0001ec000c101906 */
[----:B------:R-:W-:Y:S05]  /*03e0*/  @!P0 BRA `(.L_x_5) ;  /* 0xfffffffc00548947 */ /* 0x000fea000383ffff */
[----:B------:R-:W-:Y:S05]  /*03f0*/  EXIT ;  /* 0x000000000000794d */ /* 0x000fea0003800000 */
.L_x_6:
[----:B------:R-:W-:-:S00]  /*0400*/  BRA `(.L_x_6) ;  /* 0xfffffffc00fc7947 */ /* 0x000fc0000383ffff */
[----:B------:R-:W-:-:S00]  /*0410*/  NOP ;  /* 0x0000000000007918 */ /* 0x000fc00000000000 */
        /* <DEDUP_REMOVED lines=14> */
.L_x_238:


//--------------------- .text._Z17sortChunksBitonicPii --------------------------
	.section	.text._Z17sortChunksBitonicPii,"ax",@progbits
	.align	128
        .global         _Z17sortChunksBitonicPii
        .type           _Z17sortChunksBitonicPii,@function
        .size           _Z17sortChunksBitonicPii,(.L_x_239 - _Z17sortChunksBitonicPii)
        .other          _Z17sortChunksBitonicPii,@"STO_CUDA_ENTRY STV_DEFAULT"
_Z17sortChunksBitonicPii:
.text._Z17sortChunksBitonicPii:
[----:B------:R-:W-:Y:S01]  /*0000*/  LDC R1, c[0x0][0x37c] ;  /* 0x0000df00ff017b82 */ /* 0x000fe20000000800 */
[----:B------:R-:W0:Y:S01]  /*0010*/  LDCU UR10, c[0x0][0x360] ;  /* 0x00006c00ff0a77ac */ /* 0x000e220008000800 */
[----:B------:R-:W1:Y:S01]  /*0020*/  S2R R2, SR_TID.X ;  /* 0x0000000000027919 */ /* 0x000e620000002100 */
[----:B------:R-:W-:Y:S01]  /*0030*/  BSSY.RECONVERGENT B0, `(.L_x_7) ;  /* 0x0000037000007945 */ /* 0x000fe20003800200 */
[----:B------:R-:W2:Y:S01]  /*0040*/  LDCU UR7, c[0x0][0x388] ;  /* 0x00007100ff0777ac */ /* 0x000ea20008000800 */
[----:B------:R-:W3:Y:S01]  /*0050*/  LDCU.64 UR8, c[0x0][0x358] ;  /* 0x00006b00ff0877ac */ /* 0x000ee20008000a00 */
[----:B------:R-:W4:Y:S01]  /*0060*/  LDCU UR6, c[0x0][0x388] ;  /* 0x00007100ff0677ac */ /* 0x000f220008000800 */
[----:B0-----:R-:W0:Y:S01]  /*0070*/  I2F.U32.RP R7, UR10 ;  /* 0x0000000a00077d06 */ /* 0x001e220008209000 */
[----:B------:R-:W-:-:S07]  /*0080*/  ISETP.NE.U32.AND P2, PT, RZ, UR10, PT ;  /* 0x0000000aff007c0c */ /* 0x000fce000bf45070 */
[----:B0-----:R-:W0:Y:S01]  /*0090*/  MUFU.RCP R7, R7 ;  /* 0x0000000700077308 */ /* 0x001e220000001000 */
[----:B-1----:R-:W-:-:S05]  /*00a0*/  VIADD R0, R2, UR10 ;  /* 0x0000000a02007c36 */ /* 0x002fca0008000000 */
[C---:B------:R-:W-:Y:S02]  /*00b0*/  ISETP.GE.U32.AND P0, PT, R0.reuse, 0x400, PT ;  /* 0x000004000000780c */ /* 0x040fe40003f06070 */
[----:B------:R-:W-:Y:S02]  /*00c0*/  VIMNMX.U32 R3, PT, PT, R0, 0x400, !PT ;  /* 0x0000040000037848 */ /* 0x000fe40007fe0000 */
[----:B------:R-:W-:-:S04]  /*00d0*/  SEL R6, RZ, 0x1, P0 ;  /* 0x00000001ff067807 */ /* 0x000fc80000000000 */
[----:B------:R-:W-:Y:S01]  /*00e0*/  IADD3 R3, PT, PT, R3, -R0, -R6 ;  /* 0x8000000003037210 */ /* 0x000fe20007ffe806 */
[----:B0-----:R-:W-:-:S04]  /*00f0*/  VIADD R4, R7, 0xffffffe ;  /* 0x0ffffffe07047836 */ /* 0x001fc80000000000 */
[----:B------:R0:W1:Y:S02]  /*0100*/  F2I.FTZ.U32.TRUNC.NTZ R5, R4 ;  /* 0x0000000400057305 */ /* 0x000064000021f000 */
[----:B0-----:R-:W-:Y:S02]  /*0110*/  IMAD.MOV.U32 R4, RZ, RZ, RZ ;  /* 0x000000ffff047224 */ /* 0x001fe400078e00ff */
[----:B-1----:R-:W-:-:S04]  /*0120*/  IMAD.MOV R9, RZ, RZ, -R5 ;  /* 0x000000ffff097224 */ /* 0x002fc800078e0a05 */
[----:B------:R-:W-:-:S04]  /*0130*/  IMAD R9, R9, UR10, RZ ;  /* 0x0000000a09097c24 */ /* 0x000fc8000f8e02ff */
[----:B------:R-:W-:-:S06]  /*0140*/  IMAD.HI.U32 R8, R5, R9, R4 ;  /* 0x0000000905087227 */ /* 0x000fcc00078e0004 */
[----:B------:R-:W-:-:S04]  /*0150*/  IMAD.HI.U32 R5, R8, R3, RZ ;  /* 0x0000000308057227 */ /* 0x000fc800078e00ff */
[----:B------:R-:W-:-:S04]  /*0160*/  IMAD.MOV R0, RZ, RZ, -R5 ;  /* 0x000000ffff007224 */ /* 0x000fc800078e0a05 */
[----:B------:R-:W-:Y:S02]  /*0170*/  IMAD R3, R0, UR10, R3 ;  /* 0x0000000a00037c24 */ /* 0x000fe4000f8e0203 */
[----:B------:R-:W-:-:S03]  /*0180*/  IMAD.MOV.U32 R0, RZ, RZ, R2 ;  /* 0x000000ffff007224 */ /* 0x000fc600078e0002 */
[----:B------:R-:W-:-:S13]  /*0190*/  ISETP.GE.U32.AND P0, PT, R3, UR10, PT ;  /* 0x0000000a03007c0c */ /* 0x000fda000bf06070 */
[----:B------:R-:W-:Y:S02]  /*01a0*/  @P0 VIADD R3, R3, -UR10 ;  /* 0x8000000a03030c36 */ /* 0x000fe40008000000 */
[----:B------:R-:W-:-:S03]  /*01b0*/  @P0 VIADD R5, R5, 0x1 ;  /* 0x0000000105050836 */ /* 0x000fc60000000000 */
[----:B------:R-:W-:Y:S02]  /*01c0*/  ISETP.GE.U32.AND P1, PT, R3, UR10, PT ;  /* 0x0000000a03007c0c */ /* 0x000fe4000bf26070 */
[----:B------:R-:W0:Y:S11]  /*01d0*/  S2R R3, SR_CTAID.X ;  /* 0x0000000000037919 */ /* 0x000e360000002500 */
[----:B------:R-:W-:Y:S01]  /*01e0*/  @P1 VIADD R5, R5, 0x1 ;  /* 0x0000000105051836 */ /* 0x000fe20000000000 */
[----:B------:R-:W-:-:S05]  /*01f0*/  @!P2 LOP3.LUT R5, RZ, UR10, RZ, 0x33, !PT ;  /* 0x0000000aff05ac12 */ /* 0x000fca000f8e33ff */
[----:B------:R-:W-:-:S04]  /*0200*/  IMAD.IADD R4, R6, 0x1, R5 ;  /* 0x0000000106047824 */ /* 0x000fc800078e0205 */
[C---:B------:R-:W-:Y:S01]  /*0210*/  VIADD R5, R4.reuse, 0x1 ;  /* 0x0000000104057836 */ /* 0x040fe20000000000 */
[C---:B------:R-:W-:Y:S02]  /*0220*/  LOP3.LUT R18, R4.reuse, 0x3, RZ, 0xc0, !PT ;  /* 0x0000000304127812 */ /* 0x040fe400078ec0ff */
[----:B------:R-:W-:Y:S02]  /*0230*/  ISETP.GE.U32.AND P1, PT, R4, 0x3, PT ;  /* 0x000000030400780c */ /* 0x000fe40003f26070 */
[----:B------:R-:W-:Y:S02]  /*0240*/  ISETP.NE.AND P0, PT, R18, 0x3, PT ;  /* 0x000000031200780c */ /* 0x000fe40003f05270 */
[----:B------:R-:W-:-:S11]  /*0250*/  LOP3.LUT R5, R5, 0x3, RZ, 0xc0, !PT ;  /* 0x0000000305057812 */ /* 0x000fd600078ec0ff */
[----:B0-234-:R-:W-:Y:S05]  /*0260*/  @!P0 BRA `(.L_x_8) ;  /* 0x00000000004c8947 */ /* 0x01dfea0003800000 */
[----:B------:R-:W0:Y:S01]  /*0270*/  S2UR UR5, SR_CgaCtaId ;  /* 0x00000000000579c3 */ /* 0x000e220000008800 */
[----:B------:R-:W-:Y:S01]  /*0280*/  UMOV UR4, 0x400 ;  /* 0x0000040000047882 */ /* 0x000fe20000000000 */
[--C-:B------:R-:W-:Y:S02]  /*0290*/  IMAD R11, R3, 0x400, R0.reuse ;  /* 0x00000400030b7824 */ /* 0x100fe400078e0200 */
[----:B------:R-:W-:Y:S02]  /*02a0*/  IMAD R2, R5, UR10, R0 ;  /* 0x0000000a05027c24 */ /* 0x000fe4000f8e0200 */
[----:B------:R-:W-:Y:S02]  /*02b0*/  IMAD.MOV R12, RZ, RZ, -R5 ;  /* 0x000000ffff0c7224 */ /* 0x000fe400078e0a05 */
[----:B------:R-:W1:Y:S01]  /*02c0*/  LDC.64 R6, c[0x0][0x380] ;  /* 0x0000e000ff067b82 */ /* 0x000e620000000a00 */
[----:B0-----:R-:W-:-:S06]  /*02d0*/  ULEA UR4, UR5, UR4, 0x18 ;  /* 0x0000000405047291 */ /* 0x001fcc000f8ec0ff */
[----:B------:R-:W-:-:S07]  /*02e0*/  LEA R10, R0, UR4, 0x2 ;  /* 0x00000004000a7c11 */ /* 0x000fce000f8e10ff */
.L_x_9:
[C---:B------:R-:W-:Y:S01]  /*02f0*/  ISETP.GE.AND P0, PT, R11.reuse, UR6, PT ;  /* 0x000000060b007c0c */ /* 0x040fe2000bf06270 */
[----:B------:R-:W-:Y:S02]  /*0300*/  IMAD.MOV.U32 R13, RZ, RZ, 0x7fffffff ;  /* 0x7fffffffff0d7424 */ /* 0x000fe400078e00ff */
[----:B-1----:R-:W-:-:S10]  /*0310*/  IMAD.WIDE R8, R11, 0x4, R6 ;  /* 0x000000040b087825 */ /* 0x002fd400078e0206 */
[----:B------:R-:W2:Y:S01]  /*0320*/  @!P0 LDG.E R13, desc[UR8][R8.64] ;  /* 0x00000008080d8981 */ /* 0x000ea2000c1e1900 */
[----:B------:R-:W0:Y:S01]  /*0330*/  LDC R15, c[0x0][0x360] ;  /* 0x0000d800ff0f7b82 */ /* 0x000e220000000800 */
[----:B------:R-:W-:Y:S02]  /*0340*/  VIADD R12, R12, 0x1 ;  /* 0x000000010c0c7836 */ /* 0x000fe40000000000 */
[----:B------:R-:W-:-:S03]  /*0350*/  VIADD R11, R11, UR10 ;  /* 0x0000000a0b0b7c36 */ /* 0x000fc60008000000 */
[----:B------:R-:W-:Y:S01]  /*0360*/  ISETP.NE.AND P0, PT, R12, RZ, PT ;  /* 0x000000ff0c00720c */ /* 0x000fe20003f05270 */
[----:B--2---:R0:W-:Y:S02]  /*0370*/  STS [R10], R13 ;  /* 0x0000000d0a007388 */ /* 0x0041e40000000800 */
[----:B0-----:R-:W-:-:S10]  /*0380*/  IMAD R10, R15, 0x4, R10 ;  /* 0x000000040f0a7824 */ /* 0x001fd400078e020a */
[----:B------:R-:W-:Y:S05]  /*0390*/  @P0 BRA `(.L_x_9) ;  /* 0xfffffffc00d40947 */ /* 0x000fea000383ffff */
.L_x_8:
[----:B------:R-:W-:Y:S05]  /*03a0*/  BSYNC.RECONVERGENT B0 ;  /* 0x0000000000007941 */ /* 0x000fea0003800200 */
.L_x_7:
[----:B------:R-:W-:Y:S04]  /*03b0*/  BSSY.RECONVERGENT B0, `(.L_x_10) ;  /* 0x000002b000007945 */ /* 0x000fe80003800200 */
[----:B------:R-:W-:Y:S05]  /*03c0*/  @!P1 BRA `(.L_x_11) ;  /* 0x0000000000a49947 */ /* 0x000fea0003800000 */
[----:B------:R-:W0:Y:S01]  /*03d0*/  S2UR UR5, SR_CgaCtaId ;  /* 0x00000000000579c3 */ /* 0x000e220000008800 */
[----:B------:R-:W-:Y:S01]  /*03e0*/  UMOV UR4, 0x400 ;  /* 0x0000040000047882 */ /* 0x000fe20000000000 */
[----:B------:R-:W-:-:S04]  /*03f0*/  IMAD R17, R3, 0x400, R2 ;  /* 0x0000040003117824 */ /* 0x000fc800078e0202 */
[----:B------:R-:W-:Y:S02]  /*0400*/  VIADD R19, R17, UR10 ;  /* 0x0000000a11137c36 */ /* 0x000fe40008000000 */
[----:B------:R-:W1:Y:S08]  /*0410*/  LDC R26, c[0x0][0x360] ;  /* 0x0000d800ff1a7b82 */ /* 0x000e700000000800 */
[----:B------:R-:W2:Y:S01]  /*0420*/  LDC.64 R6, c[0x0][0x380] ;  /* 0x0000e000ff067b82 */ /* 0x000ea20000000a00 */
[----:B0-----:R-:W-:-:S06]  /*0430*/  ULEA UR4, UR5, UR4, 0x18 ;  /* 0x0000000405047291 */ /* 0x001fcc000f8ec0ff */
[----:B------:R-:W-:Y:S01]  /*0440*/  LEA R16, R2, UR4, 0x2 ;  /* 0x0000000402107c11 */ /* 0x000fe2000f8e10ff */
[C-C-:B-1----:R-:W-:Y:S02]  /*0450*/  IMAD R21, R26.reuse, 0x2, R17.reuse ;  /* 0x000000021a157824 */ /* 0x142fe400078e0211 */
[----:B------:R-:W-:-:S07]  /*0460*/  IMAD R23, R26, 0x3, R17 ;  /* 0x000000031a177824 */ /* 0x000fce00078e0211 */
.L_x_12:
[----:B------:R-:W-:Y:S01]  /*0470*/  ISETP.GE.AND P0, PT, R17, UR7, PT ;  /* 0x0000000711007c0c */ /* 0x000fe2000bf06270 */
[----:B------:R-:W-:Y:S01]  /*0480*/  IMAD.MOV.U32 R25, RZ, RZ, 0x7fffffff ;  /* 0x7fffffffff197424 */ /* 0x000fe200078e00ff */
[----:B------:R-:W-:Y:S01]  /*0490*/  ISETP.GE.AND P1, PT, R19, UR7, PT ;  /* 0x0000000713007c0c */ /* 0x000fe2000bf26270 */
[--C-:B-12---:R-:W-:Y:S01]  /*04a0*/  IMAD.WIDE R14, R17, 0x4, R6.reuse ;  /* 0x00000004110e7825 */ /* 0x106fe200078e0206 */
[----:B------:R-:W-:Y:S02]  /*04b0*/  ISETP.GE.AND P2, PT, R21, UR7, PT ;  /* 0x0000000715007c0c */ /* 0x000fe4000bf46270 */
[----:B------:R-:W-:Y:S01]  /*04c0*/  ISETP.GE.AND P3, PT, R23, UR7, PT ;  /* 0x0000000717007c0c */ /* 0x000fe2000bf66270 */
[----:B------:R-:W-:Y:S02]  /*04d0*/  IMAD.MOV.U32 R20, RZ, RZ, 0x7fffffff ;  /* 0x7fffffffff147424 */ /* 0x000fe400078e00ff */
[----:B------:R-:W-:Y:S02]  /*04e0*/  IMAD.MOV.U32 R22, RZ, RZ, 0x7fffffff ;  /* 0x7fffffffff167424 */ /* 0x000fe400078e00ff */
[----:B------:R-:W-:-:S02]  /*04f0*/  IMAD.WIDE R8, R19, 0x4, R6 ;  /* 0x0000000413087825 */ /* 0x000fc400078e0206 */
[----:B------:R0:W2:Y:S02]  /*0500*/  @!P0 LDG.E R25, desc[UR8][R14.64] ;  /* 0x000000080e198981 */ /* 0x0000a4000c1e1900 */
[----:B------:R-:W-:Y:S02]  /*0510*/  IMAD.MOV.U32 R24, RZ, RZ, 0x7fffffff ;  /* 0x7fffffffff187424 */ /* 0x000fe400078e00ff */
[--C-:B------:R-:W-:Y:S01]  /*0520*/  IMAD.WIDE R10, R21, 0x4, R6.reuse ;  /* 0x00000004150a7825 */ /* 0x100fe200078e0206 */
[----:B------:R-:W3:Y:S03]  /*0530*/  @!P1 LDG.E R20, desc[UR8][R8.64] ;  /* 0x0000000808149981 */ /* 0x000ee6000c1e1900 */
[----:B------:R-:W-:Y:S01]  /*0540*/  IMAD.WIDE R12, R23, 0x4, R6 ;  /* 0x00000004170c7825 */ /* 0x000fe200078e0206 */
[----:B------:R-:W4:Y:S04]  /*0550*/  @!P2 LDG.E R22, desc[UR8][R10.64] ;  /* 0x000000080a16a981 */ /* 0x000f28000c1e1900 */
[----:B------:R-:W5:Y:S01]  /*0560*/  @!P3 LDG.E R24, desc[UR8][R12.64] ;  /* 0x000000080c18b981 */ /* 0x000f62000c1e1900 */
[----:B------:R-:W-:-:S02]  /*0570*/  IMAD R27, R26, 0x4, R16 ;  /* 0x000000041a1b7824 */ /* 0x000fc400078e0210 */
[C-C-:B0-----:R-:W-:Y:S02]  /*0580*/  IMAD R15, R26.reuse, 0x8, R16.reuse ;  /* 0x000000081a0f7824 */ /* 0x141fe400078e0210 */
[C---:B------:R-:W-:Y:S02]  /*0590*/  IMAD R29, R26.reuse, 0xc, R16 ;  /* 0x0000000c1a1d7824 */ /* 0x040fe400078e0210 */
[----:B------:R-:W-:-:S05]  /*05a0*/  IMAD R2, R26, 0x4, R2 ;  /* 0x000000041a027824 */ /* 0x000fca00078e0202 */
[----:B------:R-:W-:Y:S01]  /*05b0*/  ISETP.GE.U32.AND P0, PT, R2, 0x400, PT ;  /* 0x000004000200780c */ /* 0x000fe20003f06070 */
[C---:B------:R-:W-:Y:S02]  /*05c0*/  IMAD R19, R26.reuse, 0x4, R19 ;  /* 0x000000041a137824 */ /* 0x040fe400078e0213 */
[C---:B------:R-:W-:Y:S02]  /*05d0*/  IMAD R21, R26.reuse, 0x4, R21 ;  /* 0x000000041a157824 */ /* 0x040fe400078e0215 */
[C---:B------:R-:W-:Y:S02]  /*05e0*/  IMAD R23, R26.reuse, 0x4, R23 ;  /* 0x000000041a177824 */ /* 0x040fe400078e0217 */
[C---:B------:R-:W-:Y:S01]  /*05f0*/  IMAD R17, R26.reuse, 0x4, R17 ;  /* 0x000000041a117824 */ /* 0x040fe200078e0211 */
[----:B--2---:R0:W-:Y:S04]  /*0600*/  STS [R16], R25 ;  /* 0x0000001910007388 */ /* 0x0041e80000000800 */
[----:B---3--:R1:W-:Y:S04]  /*0610*/  STS [R27], R20 ;  /* 0x000000141b007388 */ /* 0x0083e80000000800 */
[----:B----4-:R1:W-:Y:S04]  /*0620*/  STS [R15], R22 ;  /* 0x000000160f007388 */ /* 0x0103e80000000800 */
[----:B-----5:R1:W-:Y:S01]  /*0630*/  STS [R29], R24 ;  /* 0x000000181d007388 */ /* 0x0203e20000000800 */
[----:B0-----:R-:W-:Y:S01]  /*0640*/  IMAD R16, R26, 0x10, R16 ;  /* 0x000000101a107824 */ /* 0x001fe200078e0210 */
[----:B------:R-:W-:Y:S06]  /*0650*/  @!P0 BRA `(.L_x_12) ;  /* 0xfffffffc00848947 */ /* 0x000fec000383ffff */
.L_x_11:
[----:B------:R-:W-:Y:S05]  /*0660*/  BSYNC.RECONVERGENT B0 ;  /* 0x0000000000007941 */ /* 0x000fea0003800200 */
.L_x_10:
[----:B------:R-:W0:Y:S08]  /*0670*/  S2UR UR5, SR_CgaCtaId ;  /* 0x00000000000579c3 */ /* 0x000e300000008800 */
[----:B------:R-:W-:Y:S01]  /*0680*/  BAR.SYNC.DEFER_BLOCKING 0x0 ;  /* 0x0000000000007b1d */ /* 0x000fe20000010000 */
[----:B------:R-:W-:-:S05]  /*0690*/  IMAD.MOV.U32 R8, RZ, RZ, R0 ;  /* 0x000000ffff087224 */ /* 0x000fca00078e0000 */
[----:B------:R-:W-:Y:S01]  /*06a0*/  UMOV UR4, 0x400 ;  /* 0x0000040000047882 */ /* 0x000fe20000000000 */
[----:B------:R-:W-:Y:S01]  /*06b0*/  BSSY.RECONVERGENT B0, `(.L_x_13) ;  /* 0x0000019000007945 */ /* 0x000fe20003800200 */
[----:B0-----:R-:W-:-:S06]  /*06c0*/  ULEA UR4, UR5, UR4, 0x18 ;  /* 0x0000000405047291 */ /* 0x001fcc000f8ec0ff */
[----:B------:R-:W-:-:S05]  /*06d0*/  LEA R2, R0, UR4, 0x2 ;  /* 0x0000000400027c11 */ /* 0x000fca000f8e10ff */
[----:B------:R-:W-:-:S07]  /*06e0*/  IMAD.MOV.U32 R6, RZ, RZ, R2 ;  /* 0x000000ffff067224 */ /* 0x000fce00078e0002 */
.L_x_16:
[----:B------:R-:W0:Y:S01]  /*06f0*/  LDC R7, c[0x0][0x360] ;  /* 0x0000d800ff077b82 */ /* 0x000e220000000800 */
[----:B------:R-:W-:Y:S01]  /*0700*/  LOP3.LUT R9, R8, 0x1, RZ, 0x3c, !PT ;  /* 0x0000000108097812 */ /* 0x000fe200078e3cff */
[----:B------:R-:W-:Y:S03]  /*0710*/  BSSY.RECONVERGENT B1, `(.L_x_14) ;  /* 0x000000e000017945 */ /* 0x000fe60003800200 */
[----:B------:R-:W-:-:S13]  /*0720*/  ISETP.GT.U32.AND P0, PT, R9, R8, PT ;  /* 0x000000080900720c */ /* 0x000fda0003f04070 */
[----:B------:R-:W-:Y:S05]  /*0730*/  @!P0 BRA `(.L_x_15) ;  /* 0x00000000002c8947 */ /* 0x000fea0003800000 */
[----:B------:R-:W-:Y:S02]  /*0740*/  LEA R10, R9, UR4, 0x2 ;  /* 0x00000004090a7c11 */ /* 0x000fe4000f8e10ff */
[----:B------:R-:W-:Y:S01]  /*0750*/  LDS R9, [R6] ;  /* 0x0000000006097984 */ /* 0x000fe20000000800 */
[----:B------:R-:W-:-:S03]  /*0760*/  SHF.R.U32.HI R11, RZ, 0x1, R8 ;  /* 0x00000001ff0b7819 */ /* 0x000fc60000011608 */
[----:B------:R-:W2:Y:S01]  /*0770*/  LDS R12, [R10] ;  /* 0x000000000a0c7984 */ /* 0x000ea20000000800 */
[----:B------:R-:W-:Y:S02]  /*0780*/  LOP3.LUT R11, R11, 0x1, RZ, 0xc0, !PT ;  /* 0x000000010b0b7812 */ /* 0x000fe400078ec0ff */
[----:B--2---:R-:W-:-:S04]  /*0790*/  ISETP.GT.AND P0, PT, R9, R12, PT ;  /* 0x0000000c0900720c */ /* 0x004fc80003f04270 */
[----:B------:R-:W-:-:S04]  /*07a0*/  ISETP.EQ.U32.XOR P0, PT, R11, 0x1, P0 ;  /* 0x000000010b00780c */ /* 0x000fc80000702870 */
[----:B------:R-:W-:Y:S02]  /*07b0*/  SEL R11, R12, R9, P0 ;  /* 0x000000090c0b7207 */ /* 0x000fe40000000000 */
[----:B------:R-:W-:-:S03]  /*07c0*/  SEL R9, R9, R12, P0 ;  /* 0x0000000c09097207 */ /* 0x000fc60000000000 */
[----:B------:R2:W-:Y:S04]  /*07d0*/  STS [R6], R11 ;  /* 0x0000000b06007388 */ /* 0x0005e80000000800 */
[----:B------:R2:W-:Y:S02]  /*07e0*/  STS [R10], R9 ;  /* 0x000000090a007388 */ /* 0x0005e40000000800 */
.L_x_15:
[----:B------:R-:W-:Y:S05]  /*07f0*/  BSYNC.RECONVERGENT B1 ;  /* 0x0000000000017941 */ /* 0x000fea0003800200 */
.L_x_14:
[----:B------:R-:W-:Y:S02]  /*0800*/  VIADD R8, R8, UR10 ;  /* 0x0000000a08087c36 */ /* 0x000fe40008000000 */
[----:B0-2---:R-:W-:-:S03]  /*0810*/  IMAD R6, R7, 0x4, R6 ;  /* 0x0000000407067824 */ /* 0x005fc600078e0206 */
[----:B------:R-:W-:-:S13]  /*0820*/  ISETP.GE.U32.AND P0, PT, R8, 0x400, PT ;  /* 0x000004000800780c */ /* 0x000fda0003f06070 */
[----:B------:R-:W-:Y:S05]  /*0830*/  @!P0 BRA `(.L_x_16) ;  /* 0xfffffffc00ac8947 */ /* 0x000fea000383ffff */
[----:B------:R-:W-:Y:S05]  /*0840*/  BSYNC.RECONVERGENT B0 ;  /* 0x0000000000007941 */ /* 0x000fea0003800200 */
.L_x_13:
[----:B------:R-:W-:Y:S01]  /*0850*/  BAR.SYNC.DEFER_BLOCKING 0x0 ;  /* 0x0000000000007b1d */ /* 0x000fe20000010000 */
[----:B------:R-:W-:Y:S02]  /*0860*/  IMAD.MOV.U32 R6, RZ, RZ, R2 ;  /* 0x000000ffff067224 */ /* 0x000fe400078e0002 */
[----:B------:R-:W-:-:S03]  /*0870*/  IMAD.MOV.U32 R8, RZ, RZ, R0 ;  /* 0x000000ffff087224 */ /* 0x000fc600078e0000 */
[----:B------:R-:W-:Y:S04]  /*0880*/  BSSY.RECONVERGENT B0, `(.L_x_17) ;  /* 0x0000015000007945 */ /* 0x000fe80003800200 */
.L_x_20:
[----:B------:R-:W-:Y:S01]  /*0890*/  LOP3.LUT R9, R8, 0x2, RZ, 0x3c, !PT ;  /* 0x0000000208097812 */ /* 0x000fe200078e3cff */
[----:B------:R-:W-:Y:S03]  /*08a0*/  BSSY.RECONVERGENT B1, `(.L_x_18) ;  /* 0x000000e000017945 */ /* 0x000fe60003800200 */
[----:B------:R-:W-:-:S13]  /*08b0*/  ISETP.GT.U32.AND P0, PT, R9, R8, PT ;  /* 0x000000080900720c */ /* 0x000fda0003f04070 */
[----:B------:R-:W-:Y:S05]  /*08c0*/  @!P0 BRA `(.L_x_19) ;  /* 0x00000000002c8947 */ /* 0x000fea0003800000 */
[----:B------:R-:W-:Y:S02]  /*08d0*/  LEA R10, R9, UR4, 0x2 ;  /* 0x00000004090a7c11 */ /* 0x000fe4000f8e10ff */
[----:B------:R-:W-:Y:S01]  /*08e0*/  LDS R9, [R6] ;  /* 0x0000000006097984 */ /* 0x000fe20000000800 */
[----:B------:R-:W-:-:S03]  /*08f0*/  SHF.R.U32.HI R11, RZ, 0x2, R8 ;  /* 0x00000002ff0b7819 */ /* 0x000fc60000011608 */
[----:B------:R-:W0:Y:S01]  /*0900*/  LDS R12, [R10] ;  /* 0x000000000a0c7984 */ /* 0x000e220000000800 */
[----:B------:R-:W-:Y:S02]  /*0910*/  LOP3.LUT R11, R11, 0x1, RZ, 0xc0, !PT ;  /* 0x000000010b0b7812 */ /* 0x000fe400078ec0ff */
[----:B0-----:R-:W-:-:S04]  /*0920*/  ISETP.GT.AND P0, PT, R9, R12, PT ;  /* 0x0000000c0900720c */ /* 0x001fc80003f04270 */
[----:B------:R-:W-:-:S04]  /*0930*/  ISETP.EQ.U32.XOR P0, PT, R11, 0x1, P0 ;  /* 0x000000010b00780c */ /* 0x000fc80000702870 */
[----:B------:R-:W-:Y:S02]  /*0940*/  SEL R11, R12, R9, P0 ;  /* 0x000000090c0b7207 */ /* 0x000fe40000000000 */
[----:B------:R-:W-:-:S03]  /*0950*/  SEL R9, R9, R12, P0 ;  /* 0x0000000c09097207 */ /* 0x000fc60000000000 */
[----:B------:R0:W-:Y:S04]  /*0960*/  STS [R6], R11 ;  /* 0x0000000b06007388 */ /* 0x0001e80000000800 */
[----:B------:R0:W-:Y:S02]  /*0970*/  STS [R10], R9 ;  /* 0x000000090a007388 */ /* 0x0001e40000000800 */
.L_x_19:
[----:B------:R-:W-:Y:S05]  /*0980*/  BSYNC.RECONVERGENT B1 ;  /* 0x0000000000017941 */ /* 0x000fea0003800200 */
.L_x_18:
[----:B------:R-:W-:Y:S02]  /*0990*/  VIADD R8, R8, UR10 ;  /* 0x0000000a08087c36 */ /* 0x000fe40008000000 */
[----:B0-----:R-:W-:-:S03]  /*09a0*/  IMAD R6, R7, 0x4, R6 ;  /* 0x0000000407067824 */ /* 0x001fc600078e0206 */
[----:B------:R-:W-:-:S13]  /*09b0*/  ISETP.GE.U32.AND P0, PT, R8, 0x400, PT ;  /* 0x000004000800780c */ /* 0x000fda0003f06070 */
[----:B------:R-:W-:Y:S05]  /*09c0*/  @!P0 BRA `(.L_x_20) ;  /* 0xfffffffc00b08947 */ /* 0x000fea000383ffff */
[----:B------:R-:W-:Y:S05]  /*09d0*/  BSYNC.RECONVERGENT B0 ;  /* 0x0000000000007941 */ /* 0x000fea0003800200 */
.L_x_17:
[----:B------:R-:W-:Y:S01]  /*09e0*/  BAR.SYNC.DEFER_BLOCKING 0x0 ;  /* 0x0000000000007b1d */ /* 0x000fe20000010000 */
[----:B------:R-:W-:Y:S02]  /*09f0*/  IMAD.MOV.U32 R6, RZ, RZ, R2 ;  /* 0x000000ffff067224 */ /* 0x000fe400078e0002 */
[----:B------:R-:W-:-:S03]  /*0a00*/  IMAD.MOV.U32 R8, RZ, RZ, R0 ;  /* 0x000000ffff087224 */ /* 0x000fc600078e0000 */
[----:B------:R-:W-:Y:S04]  /*0a10*/  BSSY.RECONVERGENT B0, `(.L_x_21) ;  /* 0x0000015000007945 */ /* 0x000fe80003800200 */
.L_x_24:
        /* <DEDUP_REMOVED lines=15> */
.L_x_23:
[----:B------:R-:W-:Y:S05]  /*0b10*/  BSYNC.RECONVERGENT B1 ;  /* 0x0000000000017941 */ /* 0x000fea0003800200 */
.L_x_22:
[----:B------:R-:W-:Y:S02]  /*0b20*/  VIADD R8, R8, UR10 ;  /* 0x0000000a08087c36 */ /* 0x000fe40008000000 */
[----:B0-----:R-:W-:-:S03]  /*0b30*/  IMAD R6, R7, 0x4, R6 ;  /* 0x0000000407067824 */ /* 0x001fc600078e0206 */
[----:B------:R-:W-:-:S13]  /*0b40*/  ISETP.GE.U32.AND P0, PT, R8, 0x400, PT ;  /* 0x000004000800780c */ /* 0x000fda0003f06070 */
[----:B------:R-:W-:Y:S05]  /*0b50*/  @!P0 BRA `(.L_x_24) ;  /* 0xfffffffc00b08947 */ /* 0x000fea000383ffff */
[----:B------:R-:W-:Y:S05]  /*0b60*/  BSYNC.RECONVERGENT B0 ;  /* 0x0000000000007941 */ /* 0x000fea0003800200 */
.L_x_21:
[----:B------:R-:W-:Y:S01]  /*0b70*/  BAR.SYNC.DEFER_BLOCKING 0x0 ;  /* 0x0000000000007b1d */ /* 0x000fe20000010000 */
[----:B------:R-:W-:Y:S02]  /*0b80*/  IMAD.MOV.U32 R6, RZ, RZ, R2 ;  /* 0x000000ffff067224 */ /* 0x000fe400078e0002 */
[----:B------:R-:W-:-:S03]  /*0b90*/  IMAD.MOV.U32 R8, RZ, RZ, R0 ;  /* 0x000000ffff087224 */ /* 0x000fc600078e0000 */
[----:B------:R-:W-:Y:S04]  /*0ba0*/  BSSY.RECONVERGENT B0, `(.L_x_25) ;  /* 0x0000015000007945 */ /* 0x000fe80003800200 */
.L_x_28:
        /* <DEDUP_REMOVED lines=15> */
.L_x_27:
[----:B------:R-:W-:Y:S05]  /*0ca0*/  BSYNC.RECONVERGENT B1 ;  /* 0x0000000000017941 */ /* 0x000fea0003800200 */
.L_x_26:
[----:B------:R-:W-:Y:S02]  /*0cb0*/  VIADD R8, R8, UR10 ;  /* 0x0000000a08087c36 */ /* 0x000fe40008000000 */
[----:B0-----:R-:W-:-:S03]  /*0cc0*/  IMAD R6, R7, 0x4, R6 ;  /* 0x0000000407067824 */ /* 0x001fc600078e0206 */
[----:B------:R-:W-:-:S13]  /*0cd0*/  ISETP.GE.U32.AND P0, PT, R8, 0x400, PT ;  /* 0x000004000800780c */ /* 0x000fda0003f06070 */
[----:B------:R-:W-:Y:S05]  /*0ce0*/  @!P0 BRA `(.L_x_28) ;  /* 0xfffffffc00b08947 */ /* 0x000fea000383ffff */
[----:B------:R-:W-:Y:S05]  /*0cf0*/  BSYNC.RECONVERGENT B0 ;  /* 0x0000000000007941 */ /* 0x000fea0003800200 */
.L_x_25:
[----:B------:R-:W-:Y:S01]  /*0d00*/  BAR.SYNC.DEFER_BLOCKING 0x0 ;  /* 0x0000000000007b1d */ /* 0x000fe20000010000 */
[----:B------:R-:W-:Y:S02]  /*0d10*/  IMAD.MOV.U32 R6, RZ, RZ, R2 ;  /* 0x000000ffff067224 */ /* 0x000fe400078e0002 */
[----:B------:R-:W-:-:S03]  /*0d20*/  IMAD.MOV.U32 R8, RZ, RZ, R0 ;  /* 0x000000ffff087224 */ /* 0x000fc600078e0000 */
[----:B------:R-:W-:Y:S04]  /*0d30*/  BSSY.RECONVERGENT B0, `(.L_x_29) ;  /* 0x0000015000007945 */ /* 0x000fe80003800200 */
.L_x_32:
        /* <DEDUP_REMOVED lines=15> */
.L_x_31:
[----:B------:R-:W-:Y:S05]  /*0e30*/  BSYNC.RECONVERGENT B1 ;  /* 0x0000000000017941 */ /* 0x000fea0003800200 */
.L_x_30:
[----:B------:R-:W-:Y:S02]  /*0e40*/  VIADD R8, R8, UR10 ;  /* 0x0000000a08087c36 */ /* 0x000fe40008000000 */
[----:B0-----:R-:W-:-:S03]  /*0e50*/  IMAD R6, R7, 0x4, R6 ;  /* 0x0000000407067824 */ /* 0x001fc600078e0206 */
[----:B------:R-:W-:-:S13]  /*0e60*/  ISETP.GE.U32.AND P0, PT, R8, 0x400, PT ;  /* 0x000004000800780c */ /* 0x000fda0003f06070 */
[----:B------:R-:W-:Y:S05]  /*0e70*/  @!P0 BRA `(.L_x_32) ;  /* 0xfffffffc00b08947 */ /* 0x000fea000383ffff */
[----:B------:R-:W-:Y:S05]  /*0e80*/  BSYNC.RECONVERGENT B0 ;  /* 0x0000000000007941 */ /* 0x000fea0003800200 */
.L_x_29:
[----:B------:R-:W-:Y:S01]  /*0e90*/  BAR.SYNC.DEFER_BLOCKING 0x0 ;  /* 0x0000000000007b1d */ /* 0x000fe20000010000 */
[----:B------:R-:W-:Y:S02]  /*0ea0*/  IMAD.MOV.U32 R6, RZ, RZ, R2 ;  /* 0x000000ffff067224 */ /* 0x000fe400078e0002 */
[----:B------:R-:W-:-:S03]  /*0eb0*/  IMAD.MOV.U32 R8, RZ, RZ, R0 ;  /* 0x000000ffff087224 */ /* 0x000fc600078e0000 */
[----:B------:R-:W-:Y:S04]  /*0ec0*/  BSSY.RECONVERGENT B0, `(.L_x_33) ;  /* 0x0000015000007945 */ /* 0x000fe80003800200 */
.L_x_36:
        /* <DEDUP_REMOVED lines=15> */
.L_x_35:
[----:B------:R-:W-:Y:S05]  /*0fc0*/  BSYNC.RECONVERGENT B1 ;  /* 0x0000000000017941 */ /* 0x000fea0003800200 */
.L_x_34:
[----:B------:R-:W-:Y:S02]  /*0fd0*/  VIADD R8, R8, UR10 ;  /* 0x0000000a08087c36 */ /* 0x000fe40008000000 */
[----:B0-----:R-:W-:-:S03]  /*0fe0*/  IMAD R6, R7, 0x4, R6 ;  /* 0x0000000407067824 */ /* 0x001fc600078e0206 */
[----:B------:R-:W-:-:S13]  /*0ff0*/  ISETP.GE.U32.AND P0, PT, R8, 0x400, PT ;  /* 0x000004000800780c */ /* 0x000fda0003f06070 */
[----:B------:R-:W-:Y:S05]  /*1000*/  @!P0 BRA `(.L_x_36) ;  /* 0xfffffffc00b08947 */ /* 0x000fea000383ffff */
[----:B------:R-:W-:Y:S05]  /*1010*/  BSYNC.RECONVERGENT B0 ;  /* 0x0000000000007941 */ /* 0x000fea0003800200 */
.L_x_33:
[----:B------:R-:W-:Y:S01]  /*1020*/  BAR.SYNC.DEFER_BLOCKING 0x0 ;  /* 0x0000000000007b1d */ /* 0x000fe20000010000 */
[----:B------:R-:W-:Y:S02]  /*1030*/  IMAD.MOV.U32 R6, RZ, RZ, R2 ;  /* 0x000000ffff067224 */ /* 0x000fe400078e0002 */
[----:B------:R-:W-:-:S03]  /*1040*/  IMAD.MOV.U32 R8, RZ, RZ, R0 ;  /* 0x000000ffff087224 */ /* 0x000fc600078e0000 */
[----:B------:R-:W-:Y:S04]  /*1050*/  BSSY.RECONVERGENT B0, `(.L_x_37) ;  /* 0x0000015000007945 */ /* 0x000fe80003800200 */
.L_x_40:
        /* <DEDUP_REMOVED lines=15> */
.L_x_39:
[----:B------:R-:W-:Y:S05]  /*1150*/  BSYNC.RECONVERGENT B1 ;  /* 0x0000000000017941 */ /* 0x000fea0003800200 */
.L_x_38:
[----:B------:R-:W-:Y:S02]  /*1160*/  VIADD R8, R8, UR10 ;  /* 0x0000000a08087c36 */ /* 0x000fe40008000000 */
[----:B0-----:R-:W-:-:S03]  /*1170*/  IMAD R6, R7, 0x4, R6 ;  /* 0x0000000407067824 */ /* 0x001fc600078e0206 */
[----:B------:R-:W-:-:S13]  /*1180*/  ISETP.GE.U32.AND P0, PT, R8, 0x400, PT ;  /* 0x000004000800780c */ /* 0x000fda0003f06070 */
[----:B------:R-:W-:Y:S05]  /*1190*/  @!P0 BRA `(.L_x_40) ;  /* 0xfffffffc00b08947 */ /* 0x000fea000383ffff */
[----:B------:R-:W-:Y:S05]  /*11a0*/  BSYNC.RECONVERGENT B0 ;  /* 0x0000000000007941 */ /* 0x000fea0003800200 */
.L_x_37:
[----:B------:R-:W-:Y:S01]  /*11b0*/  BAR.SYNC.DEFER_BLOCKING 0x0 ;  /* 0x0000000000007b1d */ /* 0x000fe20000010000 */
[----:B------:R-:W-:Y:S02]  /*11c0*/  IMAD.MOV.U32 R6, RZ, RZ, R2 ;  /* 0x000000ffff067224 */ /* 0x000fe400078e0002 */
[----:B------:R-:W-:-:S03]  /*11d0*/  IMAD.MOV.U32 R8, RZ, RZ, R0 ;  /* 0x000000ffff087224 */ /* 0x000fc600078e0000 */
[----:B------:R-:W-:Y:S04]  /*11e0*/  BSSY.RECONVERGENT B0, `(.L_x_41) ;  /* 0x0000015000007945 */ /* 0x000fe80003800200 */
.L_x_44:
        /* <DEDUP_REMOVED lines=15> */
.L_x_43:
[----:B------:R-:W-:Y:S05]  /*12e0*/  BSYNC.RECONVERGENT B1 ;  /* 0x0000000000017941 */ /* 0x000fea0003800200 */
.L_x_42:
[----:B------:R-:W-:Y:S02]  /*12f0*/  VIADD R8, R8, UR10 ;  /* 0x0000000a08087c36 */ /* 0x000fe40008000000 */
[----:B0-----:R-:W-:-:S03]  /*1300*/  IMAD R6, R7, 0x4, R6 ;  /* 0x0000000407067824 */ /* 0x001fc600078e0206 */
[----:B------:R-:W-:-:S13]  /*1310*/  ISETP.GE.U32.AND P0, PT, R8, 0x400, PT ;  /* 0x000004000800780c */ /* 0x000fda0003f06070 */
[----:B------:R-:W-:Y:S05]  /*1320*/  @!P0 BRA `(.L_x_44) ;  /* 0xfffffffc00b08947 */ /* 0x000fea000383ffff */
[----:B------:R-:W-:Y:S05]  /*1330*/  BSYNC.RECONVERGENT B0 ;  /* 0x0000000000007941 */ /* 0x000fea0003800200 */
.L_x_41:
[----:B------:R-:W-:Y:S01]  /*1340*/  BAR.SYNC.DEFER_BLOCKING 0x0 ;  /* 0x0000000000007b1d */ /* 0x000fe20000010000 */
[----:B------:R-:W-:Y:S02]  /*1350*/  IMAD.MOV.U32 R6, RZ, RZ, R2 ;  /* 0x000000ffff067224 */ /* 0x000fe400078e0002 */
[----:B------:R-:W-:-:S03]  /*1360*/  IMAD.MOV.U32 R8, RZ, RZ, R0 ;  /* 0x000000ffff087224 */ /* 0x000fc600078e0000 */
[----:B------:R-:W-:Y:S04]  /*1370*/  BSSY.RECONVERGENT B0, `(.L_x_45) ;  /* 0x0000015000007945 */ /* 0x000fe80003800200 */
.L_x_48:
        /* <DEDUP_REMOVED lines=15> */
.L_x_47:
[----:B------:R-:W-:Y:S05]  /*1470*/  BSYNC.RECONVERGENT B1 ;  /* 0x0000000000017941 */ /* 0x000fea0003800200 */
.L_x_46:
[----:B------:R-:W-:Y:S02]  /*1480*/  VIADD R8, R8, UR10 ;  /* 0x0000000a08087c36 */ /* 0x000fe40008000000 */
[----:B0-----:R-:W-:-:S03]  /*1490*/  IMAD R6, R7, 0x4, R6 ;  /* 0x0000000407067824 */ /* 0x001fc600078e0206 */
[----:B------:R-:W-:-:S13]  /*14a0*/  ISETP.GE.U32.AND P0, PT, R8, 0x400, PT ;  /* 0x000004000800780c */ /* 0x000fda0003f06070 */
[----:B------:R-:W-:Y:S05]  /*14b0*/  @!P0 BRA `(.L_x_48) ;  /* 0xfffffffc00b08947 */ /* 0x000fea000383ffff */
[----:B------:R-:W-:Y:S05]  /*14c0*/  BSYNC.RECONVERGENT B0 ;  /* 0x0000000000007941 */ /* 0x000fea0003800200 */
.L_x_45:
[----:B------:R-:W-:Y:S01]  /*14d0*/  BAR.SYNC.DEFER_BLOCKING 0x0 ;  /* 0x0000000000007b1d */ /* 0x000fe20000010000 */
[----:B------:R-:W-:Y:S02]  /*14e0*/  IMAD.MOV.U32 R6, RZ, RZ, R2 ;  /* 0x000000ffff067224 */ /* 0x000fe400078e0002 */
[----:B------:R-:W-:-:S03]  /*14f0*/  IMAD.MOV.U32 R8, RZ, RZ, R0 ;  /* 0x000000ffff087224 */ /* 0x000fc600078e0000 */
[----:B------:R-:W-:Y:S04]  /*1500*/  BSSY.RECONVERGENT B0, `(.L_x_49) ;  /* 0x0000015000007945 */ /* 0x000fe80003800200 */
.L_x_52:
        /* <DEDUP_REMOVED lines=15> */
.L_x_51:
[----:B------:R-:W-:Y:S05]  /*1600*/  BSYNC.RECONVERGENT B1 ;  /* 0x0000000000017941 */ /* 0x000fea0003800200 */
.L_x_50:
[----:B------:R-:W-:Y:S02]  /*1610*/  VIADD R8, R8, UR10 ;  /* 0x0000000a08087c36 */ /* 0x000fe40008000000 */
[----:B0-----:R-:W-:-:S03]  /*1620*/  IMAD R6, R7, 0x4, R6 ;  /* 0x0000000407067824 */ /* 0x001fc600078e0206 */
[----:B------:R-:W-:-:S13]  /*1630*/  ISETP.GE.U32.AND P0, PT, R8, 0x400, PT ;  /* 0x000004000800780c */ /* 0x000fda0003f06070 */
[----:B------:R-:W-:Y:S05]  /*1640*/  @!P0 BRA `(.L_x_52) ;  /* 0xfffffffc00b08947 */ /* 0x000fea000383ffff */
[----:B------:R-:W-:Y:S05]  /*1650*/  BSYNC.RECONVERGENT B0 ;  /* 0x0000000000007941 */ /* 0x000fea0003800200 */
.L_x_49:
[----:B------:R-:W-:Y:S01]  /*1660*/  BAR.SYNC.DEFER_BLOCKING 0x0 ;  /* 0x0000000000007b1d */ /* 0x000fe20000010000 */
[----:B------:R-:W-:Y:S02]  /*1670*/  IMAD.MOV.U32 R6, RZ, RZ, R2 ;  /* 0x000000ffff067224 */ /* 0x000fe400078e0002 */
[----:B------:R-:W-:-:S03]  /*1680*/  IMAD.MOV.U32 R8, RZ, RZ, R0 ;  /* 0x000000ffff087224 */ /* 0x000fc600078e0000 */
[----:B------:R-:W-:Y:S04]  /*1690*/  BSSY.RECONVERGENT B0, `(.L_x_53) ;  /* 0x0000015000007945 */ /* 0x000fe80003800200 */
.L_x_56:
        /* <DEDUP_REMOVED lines=15> */
.L_x_55:
[----:B------:R-:W-:Y:S05]  /*1790*/  BSYNC.RECONVERGENT B1 ;  /* 0x0000000000017941 */ /* 0x000fea0003800200 */
.L_x_54:
[----:B------:R-:W-:Y:S02]  /*17a0*/  VIADD R8, R8, UR10 ;  /* 0x0000000a08087c36 */ /* 0x000fe40008000000 */
[----:B0-----:R-:W-:-:S03]  /*17b0*/  IMAD R6, R7, 0x4, R6 ;  /* 0x0000000407067824 */ /* 0x001fc600078e0206 */
[----:B------:R-:W-:-:S13]  /*17c0*/  ISETP.GE.U32.AND P0, PT, R8, 0x400, PT ;  /* 0x000004000800780c */ /* 0x000fda0003f06070 */
[----:B------:R-:W-:Y:S05]  /*17d0*/  @!P0 BRA `(.L_x_56) ;  /* 0xfffffffc00b08947 */ /* 0x000fea000383ffff */
[----:B------:R-:W-:Y:S05]  /*17e0*/  BSYNC.RECONVERGENT B0 ;  /* 0x0000000000007941 */ /* 0x000fea0003800200 */
.L_x_53:
[----:B------:R-:W-:Y:S01]  /*17f0*/  BAR.SYNC.DEFER_BLOCKING 0x0 ;  /* 0x0000000000007b1d */ /* 0x000fe20000010000 */
[----:B------:R-:W-:Y:S02]  /*1800*/  IMAD.MOV.U32 R6, RZ, RZ, R2 ;  /* 0x000000ffff067224 */ /* 0x000fe400078e0002 */
[----:B------:R-:W-:-:S03]  /*1810*/  IMAD.MOV.U32 R8, RZ, RZ, R0 ;  /* 0x000000ffff087224 */ /* 0x000fc600078e0000 */
[----:B------:R-:W-:Y:S04]  /*1820*/  BSSY.RECONVERGENT B0, `(.L_x_57) ;  /* 0x0000015000007945 */ /* 0x000fe80003800200 */
.L_x_60:
        /* <DEDUP_REMOVED lines=15> */
.L_x_59:
[----:B------:R-:W-:Y:S05]  /*1920*/  BSYNC.RECONVERGENT B1 ;  /* 0x0000000000017941 */ /* 0x000fea0003800200 */
.L_x_58:
[----:B------:R-:W-:Y:S02]  /*1930*/  VIADD R8, R8, UR10 ;  /* 0x0000000a08087c36 */ /* 0x000fe40008000000 */
[----:B0-----:R-:W-:-:S03]  /*1940*/  IMAD R6, R7, 0x4, R6 ;  /* 0x0000000407067824 */ /* 0x001fc600078e0206 */
[----:B------:R-:W-:-:S13]  /*1950*/  ISETP.GE.U32.AND P0, PT, R8, 0x400, PT ;  /* 0x000004000800780c */ /* 0x000fda0003f06070 */
[----:B------:R-:W-:Y:S05]  /*1960*/  @!P0 BRA `(.L_x_60) ;  /* 0xfffffffc00b08947 */ /* 0x000fea000383ffff */
[----:B------:R-:W-:Y:S05]  /*1970*/  BSYNC.RECONVERGENT B0 ;  /* 0x0000000000007941 */ /* 0x000fea0003800200 */
.L_x_57:
[----:B------:R-:W-:Y:S01]  /*1980*/  BAR.SYNC.DEFER_BLOCKING 0x0 ;  /* 0x0000000000007b1d */ /* 0x000fe20000010000 */
[----:B------:R-:W-:Y:S02]  /*1990*/  IMAD.MOV.U32 R6, RZ, RZ, R2 ;  /* 0x000000ffff067224 */ /* 0x000fe400078e0002 */
[----:B------:R-:W-:-:S03]  /*19a0*/  IMAD.MOV.U32 R8, RZ, RZ, R0 ;  /* 0x000000ffff087224 */ /* 0x000fc600078e0000 */
[----:B------:R-:W-:Y:S04]  /*19b0*/  BSSY.RECONVERGENT B0, `(.L_x_61) ;  /* 0x0000015000007945 */ /* 0x000fe80003800200 */
.L_x_64:
        /* <DEDUP_REMOVED lines=15> */
.L_x_63:
[----:B------:R-:W-:Y:S05]  /*1ab0*/  BSYNC.RECONVERGENT B1 ;  /* 0x0000000000017941 */ /* 0x000fea0003800200 */
.L_x_62:
[----:B------:R-:W-:Y:S02]  /*1ac0*/  VIADD R8, R8, UR10 ;  /* 0x0000000a08087c36 */ /* 0x000fe40008000000 */
[----:B0-----:R-:W-:-:S03]  /*1ad0*/  IMAD R6, R7, 0x4, R6 ;  /* 0x0000000407067824 */ /* 0x001fc600078e0206 */
[----:B------:R-:W-:-:S13]  /*1ae0*/  ISETP.GE.U32.AND P0, PT, R8, 0x400, PT ;  /* 0x000004000800780c */ /* 0x000fda0003f06070 */
[----:B------:R-:W-:Y:S05]  /*1af0*/  @!P0 BRA `(.L_x_64) ;  /* 0xfffffffc00b08947 */ /* 0x000fea000383ffff */
[----:B------:R-:W-:Y:S05]  /*1b00*/  BSYNC.RECONVERGENT B0 ;  /* 0x0000000000007941 */ /* 0x000fea0003800200 */
.L_x_61:
[----:B------:R-:W-:Y:S01]  /*1b10*/  BAR.SYNC.DEFER_BLOCKING 0x0 ;  /* 0x0000000000007b1d */ /* 0x000fe20000010000 */
[----:B------:R-:W-:Y:S02]  /*1b20*/  IMAD.MOV.U32 R6, RZ, RZ, R2 ;  /* 0x000000ffff067224 */ /* 0x000fe400078e0002 */
[----:B------:R-:W-:-:S03]  /*1b30*/  IMAD.MOV.U32 R8, RZ, RZ, R0 ;  /* 0x000000ffff087224 */ /* 0x000fc600078e0000 */
[----:B------:R-:W-:Y:S04]  /*1b40*/  BSSY.RECONVERGENT B0, `(.L_x_65) ;  /* 0x0000015000007945 */ /* 0x000fe80003800200 */
.L_x_68:
        /* <DEDUP_REMOVED lines=15> */
.L_x_67:
[----:B------:R-:W-:Y:S05]  /*1c40*/  BSYNC.RECONVERGENT B1 ;  /* 0x0000000000017941 */ /* 0x000fea0003800200 */
.L_x_66:
[----:B------:R-:W-:Y:S02]  /*1c50*/  VIADD R8, R8, UR10 ;  /* 0x0000000a08087c36 */ /* 0x000fe40008000000 */
[----:B0-----:R-:W-:-:S03]  /*1c60*/  IMAD R6, R7, 0x4, R6 ;  /* 0x0000000407067824 */ /* 0x001fc600078e0206 */
[----:B------:R-:W-:-:S13]  /*1c70*/  ISETP.GE.U32.AND P0, PT, R8, 0x400, PT ;  /* 0x000004000800780c */ /* 0x000fda0003f06070 */
[----:B------:R-:W-:Y:S05]  /*1c80*/  @!P0 BRA `(.L_x_68) ;  /* 0xfffffffc00b08947 */ /* 0x000fea000383ffff */
[----:B------:R-:W-:Y:S05]  /*1c90*/  BSYNC.RECONVERGENT B0 ;  /* 0x0000000000007941 */ /* 0x000fea0003800200 */
.L_x_65:
[----:B------:R-:W-:Y:S01]  /*1ca0*/  BAR.SYNC.DEFER_BLOCKING 0x0 ;  /* 0x0000000000007b1d */ /* 0x000fe20000010000 */
[----:B------:R-:W-:Y:S02]  /*1cb0*/  IMAD.MOV.U32 R6, RZ, RZ, R2 ;  /* 0x000000ffff067224 */ /* 0x000fe400078e0002 */
[----:B------:R-:W-:-:S03]  /*1cc0*/  IMAD.MOV.U32 R8, RZ, RZ, R0 ;  /* 0x000000ffff087224 */ /* 0x000fc600078e0000 */
[----:B------:R-:W-:Y:S04]  /*1cd0*/  BSSY.RECONVERGENT B0, `(.L_x_69) ;  /* 0x0000015000007945 */ /* 0x000fe80003800200 */
.L_x_72:
        /* <DEDUP_REMOVED lines=15> */
.L_x_71:
[----:B------:R-:W-:Y:S05]  /*1dd0*/  BSYNC.RECONVERGENT B1 ;  /* 0x0000000000017941 */ /* 0x000fea0003800200 */
.L_x_70:
[----:B------:R-:W-:Y:S02]  /*1de0*/  VIADD R8, R8, UR10 ;  /* 0x0000000a08087c36 */ /* 0x000fe40008000000 */
[----:B0-----:R-:W-:-:S03]  /*1df0*/  IMAD R6, R7, 0x4, R6 ;  /* 0x0000000407067824 */ /* 0x001fc600078e0206 */
[----:B------:R-:W-:-:S13]  /*1e00*/  ISETP.GE.U32.AND P0, PT, R8, 0x400, PT ;  /* 0x000004000800780c */ /* 0x000fda0003f06070 */
[----:B------:R-:W-:Y:S05]  /*1e10*/  @!P0 BRA `(.L_x_72) ;  /* 0xfffffffc00b08947 */ /* 0x000fea000383ffff */
[----:B------:R-:W-:Y:S05]  /*1e20*/  BSYNC.RECONVERGENT B0 ;  /* 0x0000000000007941 */ /* 0x000fea0003800200 */
.L_x_69:
[----:B------:R-:W-:Y:S01]  /*1e30*/  BAR.SYNC.DEFER_BLOCKING 0x0 ;  /* 0x0000000000007b1d */ /* 0x000fe20000010000 */
[----:B------:R-:W-:Y:S02]  /*1e40*/  IMAD.MOV.U32 R6, RZ, RZ, R2 ;  /* 0x000000ffff067224 */ /* 0x000fe400078e0002 */
[----:B------:R-:W-:-:S03]  /*1e50*/  IMAD.MOV.U32 R8, RZ, RZ, R0 ;  /* 0x000000ffff087224 */ /* 0x000fc600078e0000 */
[----:B------:R-:W-:Y:S04]  /*1e60*/  BSSY.RECONVERGENT B0, `(.L_x_73) ;  /* 0x0000015000007945 */ /* 0x000fe80003800200 */
.L_x_76:
        /* <DEDUP_REMOVED lines=15> */
.L_x_75:
[----:B------:R-:W-:Y:S05]  /*1f60*/  BSYNC.RECONVERGENT B1 ;  /* 0x0000000000017941 */ /* 0x000fea0003800200 */
.L_x_74:
[----:B------:R-:W-:Y:S02]  /*1f70*/  VIADD R8, R8, UR10 ;  /* 0x0000000a08087c36 */ /* 0x000fe40008000000 */
[----:B0-----:R-:W-:-:S03]  /*1f80*/  IMAD R6, R7, 0x4, R6 ;  /* 0x0000000407067824 */ /* 0x001fc600078e0206 */
[----:B------:R-:W-:-:S13]  /*1f90*/  ISETP.GE.U32.AND P0, PT, R8, 0x400, PT ;  /* 0x000004000800780c */ /* 0x000fda0003f06070 */
[----:B------:R-:W-:Y:S05]  /*1fa0*/  @!P0 BRA `(.L_x_76) ;  /* 0xfffffffc00b08947 */ /* 0x000fea000383ffff */
[----:B------:R-:W-:Y:S05]  /*1fb0*/  BSYNC.RECONVERGENT B0 ;  /* 0x0000000000007941 */ /* 0x000fea0003800200 */
.L_x_73:
[----:B------:R-:W-:Y:S01]  /*1fc0*/  BAR.SYNC.DEFER_BLOCKING 0x0 ;  /* 0x0000000000007b1d */ /* 0x000fe20000010000 */
[----:B------:R-:W-:Y:S02]  /*1fd0*/  IMAD.MOV.U32 R6, RZ, RZ, R2 ;  /* 0x000000ffff067224 */ /* 0x000fe400078e0002 */
[----:B------:R-:W-:-:S03]  /*1fe0*/  IMAD.MOV.U32 R8, RZ, RZ, R0 ;  /* 0x000000ffff087224 */ /* 0x000fc600078e0000 */
[----:B------:R-:W-:Y:S04]  /*1ff0*/  BSSY.RECONVERGENT B0, `(.L_x_77) ;  /* 0x0000015000007945 */ /* 0x000fe80003800200 */
.L_x_80:
        /* <DEDUP_REMOVED lines=15> */
.L_x_79:
[----:B------:R-:W-:Y:S05]  /*20f0*/  BSYNC.RECONVERGENT B1 ;  /* 0x0000000000017941 */ /* 0x000fea0003800200 */
.L_x_78:
[----:B------:R-:W-:Y:S02]  /*2100*/  VIADD R8, R8, UR10 ;  /* 0x0000000a08087c36 */ /* 0x000fe40008000000 */
[----:B0-----:R-:W-:-:S03]  /*2110*/  IMAD R6, R7, 0x4, R6 ;  /* 0x0000000407067824 */ /* 0x001fc600078e0206 */
[----:B------:R-:W-:-:S13]  /*2120*/  ISETP.GE.U32.AND P0, PT, R8, 0x400, PT ;  /* 0x000004000800780c */ /* 0x000fda0003f06070 */
[----:B------:R-:W-:Y:S05]  /*2130*/  @!P0 BRA `(.L_x_80) ;  /* 0xfffffffc00b08947 */ /* 0x000fea000383ffff */
[----:B------:R-:W-:Y:S05]  /*2140*/  BSYNC.RECONVERGENT B0 ;  /* 0x0000000000007941 */ /* 0x000fea0003800200 */
.L_x_77:
[----:B------:R-:W-:Y:S01]  /*2150*/  BAR.SYNC.DEFER_BLOCKING 0x0 ;  /* 0x0000000000007b1d */ /* 0x000fe20000010000 */
[----:B------:R-:W-:Y:S02]  /*2160*/  IMAD.MOV.U32 R6, RZ, RZ, R2 ;  /* 0x000000ffff067224 */ /* 0x000fe400078e0002 */
[----:B------:R-:W-:-:S03]  /*2170*/  IMAD.MOV.U32 R8, RZ, RZ, R0 ;  /* 0x000000ffff087224 */ /* 0x000fc600078e0000 */
[----:B------:R-:W-:Y:S04]  /*2180*/  BSSY.RECONVERGENT B0, `(.L_x_81) ;  /* 0x0000015000007945 */ /* 0x000fe80003800200 */
.L_x_84:
        /* <DEDUP_REMOVED lines=15> */
.L_x_83:
[----:B------:R-:W-:Y:S05]  /*2280*/  BSYNC.RECONVERGENT B1 ;  /* 0x0000000000017941 */ /* 0x000fea0003800200 */
.L_x_82:
[----:B------:R-:W-:Y:S02]  /*2290*/  VIADD R8, R8, UR10 ;  /* 0x0000000a08087c36 */ /* 0x000fe40008000000 */
[----:B0-----:R-:W-:-:S03]  /*22a0*/  IMAD R6, R7, 0x4, R6 ;  /* 0x0000000407067824 */ /* 0x001fc600078e0206 */
[----:B------:R-:W-:-:S13]  /*22b0*/  ISETP.GE.U32.AND P0, PT, R8, 0x400, PT ;  /* 0x000004000800780c */ /* 0x000fda0003f06070 */
[----:B------:R-:W-:Y:S05]  /*22c0*/  @!P0 BRA `(.L_x_84) ;  /* 0xfffffffc00b08947 */ /* 0x000fea000383ffff */
[----:B------:R-:W-:Y:S05]  /*22d0*/  BSYNC.RECONVERGENT B0 ;  /* 0x0000000000007941 */ /* 0x000fea0003800200 */
.L_x_81:
[----:B------:R-:W-:Y:S01]  /*22e0*/  BAR.SYNC.DEFER_BLOCKING 0x0 ;  /* 0x0000000000007b1d */ /* 0x000fe20000010000 */
[----:B------:R-:W-:Y:S02]  /*22f0*/  IMAD.MOV.U32 R6, RZ, RZ, R2 ;  /* 0x000000ffff067224 */ /* 0x000fe400078e0002 */
[----:B------:R-:W-:-:S03]  /*2300*/  IMAD.MOV.U32 R8, RZ, RZ, R0 ;  /* 0x000000ffff087224 */ /* 0x000fc600078e0000 */
[----:B------:R-:W-:Y:S04]  /*2310*/  BSSY.RECONVERGENT B0, `(.L_x_85) ;  /* 0x0000015000007945 */ /* 0x000fe80003800200 */
.L_x_88:
        /* <DEDUP_REMOVED lines=15> */
.L_x_87:
[----:B------:R-:W-:Y:S05]  /*2410*/  BSYNC.RECONVERGENT B1 ;  /* 0x0000000000017941 */ /* 0x000fea0003800200 */
.L_x_86:
[----:B------:R-:W-:Y:S02]  /*2420*/  VIADD R8, R8, UR10 ;  /* 0x0000000a08087c36 */ /* 0x000fe40008000000 */
[----:B0-----:R-:W-:-:S03]  /*2430*/  IMAD R6, R7, 0x4, R6 ;  /* 0x0000000407067824 */ /* 0x001fc600078e0206 */
[----:B------:R-:W-:-:S13]  /*2440*/  ISETP.GE.U32.AND P0, PT, R8, 0x400, PT ;  /* 0x000004000800780c */ /* 0x000fda0003f06070 */
[----:B------:R-:W-:Y:S05]  /*2450*/  @!P0 BRA `(.L_x_88) ;  /* 0xfffffffc00b08947 */ /* 0x000fea000383ffff */
[----:B------:R-:W-:Y:S05]  /*2460*/  BSYNC.RECONVERGENT B0 ;  /* 0x0000000000007941 */ /* 0x000fea0003800200 */
.L_x_85:
[----:B------:R-:W-:Y:S01]  /*2470*/  BAR.SYNC.DEFER_BLOCKING 0x0 ;  /* 0x0000000000007b1d */ /* 0x000fe20000010000 */
[----:B------:R-:W-:Y:S02]  /*2480*/  IMAD.MOV.U32 R6, RZ, RZ, R2 ;  /* 0x000000ffff067224 */ /* 0x000fe400078e0002 */
[----:B------:R-:W-:-:S03]  /*2490*/  IMAD.MOV.U32 R8, RZ, RZ, R0 ;  /* 0x000000ffff087224 */ /* 0x000fc600078e0000 */
[----:B------:R-:W-:Y:S04]  /*24a0*/  BSSY.RECONVERGENT B0, `(.L_x_89) ;  /* 0x0000015000007945 */ /* 0x000fe80003800200 */
.L_x_92:
        /* <DEDUP_REMOVED lines=15> */
.L_x_91:
[----:B------:R-:W-:Y:S05]  /*25a0*/  BSYNC.RECONVERGENT B1 ;  /* 0x0000000000017941 */ /* 0x000fea0003800200 */
.L_x_90:
[----:B------:R-:W-:Y:S02]  /*25b0*/  VIADD R8, R8, UR10 ;  /* 0x0000000a08087c36 */ /* 0x000fe40008000000 */
[----:B0-----:R-:W-:-:S03]  /*25c0*/  IMAD R6, R7, 0x4, R6 ;  /* 0x0000000407067824 */ /* 0x001fc600078e0206 */
[----:B------:R-:W-:-:S13]  /*25d0*/  ISETP.GE.U32.AND P0, PT, R8, 0x400, PT ;  /* 0x000004000800780c */ /* 0x000fda0003f06070 */
[----:B------:R-:W-:Y:S05]  /*25e0*/  @!P0 BRA `(.L_x_92) ;  /* 0xfffffffc00b08947 */ /* 0x000fea000383ffff */
[----:B------:R-:W-:Y:S05]  /*25f0*/  BSYNC.RECONVERGENT B0 ;  /* 0x0000000000007941 */ /* 0x000fea0003800200 */
.L_x_89:
[----:B------:R-:W-:Y:S01]  /*2600*/  BAR.SYNC.DEFER_BLOCKING 0x0 ;  /* 0x0000000000007b1d */ /* 0x000fe20000010000 */
[----:B------:R-:W-:Y:S02]  /*2610*/  IMAD.MOV.U32 R6, RZ, RZ, R2 ;  /* 0x000000ffff067224 */ /* 0x000fe400078e0002 */
[----:B------:R-:W-:-:S03]  /*2620*/  IMAD.MOV.U32 R8, RZ, RZ, R0 ;  /* 0x000000ffff087224 */ /* 0x000fc600078e0000 */
[----:B------:R-:W-:Y:S04]  /*2630*/  BSSY.RECONVERGENT B0, `(.L_x_93) ;  /* 0x0000015000007945 */ /* 0x000fe80003800200 */
.L_x_96:
        /* <DEDUP_REMOVED lines=15> */
.L_x_95:
[----:B------:R-:W-:Y:S05]  /*2730*/  BSYNC.RECONVERGENT B1 ;  /* 0x0000000000017941 */ /* 0x000fea0003800200 */
.L_x_94:
[----:B------:R-:W-:Y:S02]  /*2740*/  VIADD R8, R8, UR10 ;  /* 0x0000000a08087c36 */ /* 0x000fe40008000000 */
[----:B0-----:R-:W-:-:S03]  /*2750*/  IMAD R6, R7, 0x4, R6 ;  /* 0x0000000407067824 */ /* 0x001fc600078e0206 */
[----:B------:R-:W-:-:S13]  /*2760*/  ISETP.GE.U32.AND P0, PT, R8, 0x400, PT ;  /* 0x000004000800780c */ /* 0x000fda0003f06070 */
[----:B------:R-:W-:Y:S05]  /*2770*/  @!P0 BRA `(.L_x_96) ;  /* 0xfffffffc00b08947 */ /* 0x000fea000383ffff */
[----:B------:R-:W-:Y:S05]  /*2780*/  BSYNC.RECONVERGENT B0 ;  /* 0x0000000000007941 */ /* 0x000fea0003800200 */
.L_x_93:
[----:B------:R-:W-:Y:S01]  /*2790*/  BAR.SYNC.DEFER_BLOCKING 0x0 ;  /* 0x0000000000007b1d */ /* 0x000fe20000010000 */
[----:B------:R-:W-:Y:S02]  /*27a0*/  IMAD.MOV.U32 R6, RZ, RZ, R2 ;  /* 0x000000ffff067224 */ /* 0x000fe400078e0002 */
[----:B------:R-:W-:-:S03]  /*27b0*/  IMAD.MOV.U32 R8, RZ, RZ, R0 ;  /* 0x000000ffff087224 */ /* 0x000fc600078e0000 */
[----:B------:R-:W-:Y:S04]  /*27c0*/  BSSY.RECONVERGENT B0, `(.L_x_97) ;  /* 0x0000015000007945 */ /* 0x000fe80003800200 */
.L_x_100:
        /* <DEDUP_REMOVED lines=15> */
.L_x_99:
[----:B------:R-:W-:Y:S05]  /*28c0*/  BSYNC.RECONVERGENT B1 ;  /* 0x0000000000017941 */ /* 0x000fea0003800200 */
.L_x_98:
[----:B------:R-:W-:Y:S02]  /*28d0*/  VIADD R8, R8, UR10 ;  /* 0x0000000a08087c36 */ /* 0x000fe40008000000 */
[----:B0-----:R-:W-:-:S03]  /*28e0*/  IMAD R6, R7, 0x4, R6 ;  /* 0x0000000407067824 */ /* 0x001fc600078e0206 */
[----:B------:R-:W-:-:S13]  /*28f0*/  ISETP.GE.U32.AND P0, PT, R8, 0x400, PT ;  /* 0x000004000800780c */ /* 0x000fda0003f06070 */
[----:B------:R-:W-:Y:S05]  /*2900*/  @!P0 BRA `(.L_x_100) ;  /* 0xfffffffc00b08947 */ /* 0x000fea000383ffff */
[----:B------:R-:W-:Y:S05]  /*2910*/  BSYNC.RECONVERGENT B0 ;  /* 0x0000000000007941 */ /* 0x000fea0003800200 */
.L_x_97:
[----:B------:R-:W-:Y:S01]  /*2920*/  BAR.SYNC.DEFER_BLOCKING 0x0 ;  /* 0x0000000000007b1d */ /* 0x000fe20000010000 */
[----:B------:R-:W-:Y:S02]  /*2930*/  IMAD.MOV.U32 R6, RZ, RZ, R2 ;  /* 0x000000ffff067224 */ /* 0x000fe400078e0002 */
[----:B------:R-:W-:-:S03]  /*2940*/  IMAD.MOV.U32 R8, RZ, RZ, R0 ;  /* 0x000000ffff087224 */ /* 0x000fc600078e0000 */
[----:B------:R-:W-:Y:S04]  /*2950*/  BSSY.RECONVERGENT B0, `(.L_x_101) ;  /* 0x0000015000007945 */ /* 0x000fe80003800200 */
.L_x_104:
        /* <DEDUP_REMOVED lines=15> */
.L_x_103:
[----:B------:R-:W-:Y:S05]  /*2a50*/  BSYNC.RECONVERGENT B1 ;  /* 0x0000000000017941 */ /* 0x000fea0003800200 */
.L_x_102:
[----:B------:R-:W-:Y:S02]  /*2a60*/  VIADD R8, R8, UR10 ;  /* 0x0000000a08087c36 */ /* 0x000fe40008000000 */
[----:B0-----:R-:W-:-:S03]  /*2a70*/  IMAD R6, R7, 0x4, R6 ;  /* 0x0000000407067824 */ /* 0x001fc600078e0206 */
[----:B------:R-:W-:-:S13]  /*2a80*/  ISETP.GE.U32.AND P0, PT, R8, 0x400, PT ;  /* 0x000004000800780c */ /* 0x000fda0003f06070 */
[----:B------:R-:W-:Y:S05]  /*2a90*/  @!P0 BRA `(.L_x_104) ;  /* 0xfffffffc00b08947 */ /* 0x000fea000383ffff */
[----:B------:R-:W-:Y:S05]  /*2aa0*/  BSYNC.RECONVERGENT B0 ;  /* 0x0000000000007941 */ /* 0x000fea0003800200 */
.L_x_101:
[----:B------:R-:W-:Y:S01]  /*2ab0*/  BAR.SYNC.DEFER_BLOCKING 0x0 ;  /* 0x0000000000007b1d */ /* 0x000fe20000010000 */
[----:B------:R-:W-:Y:S02]  /*2ac0*/  IMAD.MOV.U32 R6, RZ, RZ, R2 ;  /* 0x000000ffff067224 */ /* 0x000fe400078e0002 */
[----:B------:R-:W-:-:S03]  /*2ad0*/  IMAD.MOV.U32 R8, RZ, RZ, R0 ;  /* 0x000000ffff087224 */ /* 0x000fc600078e0000 */
[----:B------:R-:W-:Y:S04]  /*2ae0*/  BSSY.RECONVERGENT B0, `(.L_x_105) ;  /* 0x0000015000007945 */ /* 0x000fe80003800200 */
.L_x_108:
        /* <DEDUP_REMOVED lines=15> */
.L_x_107:
[----:B------:R-:W-:Y:S05]  /*2be0*/  BSYNC.RECONVERGENT B1 ;  /* 0x0000000000017941 */ /* 0x000fea0003800200 */
.L_x_106:
[----:B------:R-:W-:Y:S02]  /*2bf0*/  VIADD R8, R8, UR10 ;  /* 0x0000000a08087c36 */ /* 0x000fe40008000000 */
[----:B0-----:R-:W-:-:S03]  /*2c00*/  IMAD R6, R7, 0x4, R6 ;  /* 0x0000000407067824 */ /* 0x001fc600078e0206 */
[----:B------:R-:W-:-:S13]  /*2c10*/  ISETP.GE.U32.AND P0, PT, R8, 0x400, PT ;  /* 0x000004000800780c */ /* 0x000fda0003f06070 */
[----:B------:R-:W-:Y:S05]  /*2c20*/  @!P0 BRA `(.L_x_108) ;  /* 0xfffffffc00b08947 */ /* 0x000fea000383ffff */
[----:B------:R-:W-:Y:S05]  /*2c30*/  BSYNC.RECONVERGENT B0 ;  /* 0x0000000000007941 */ /* 0x000fea0003800200 */
.L_x_105:
[----:B------:R-:W-:Y:S01]  /*2c40*/  BAR.SYNC.DEFER_BLOCKING 0x0 ;  /* 0x0000000000007b1d */ /* 0x000fe20000010000 */
[----:B------:R-:W-:Y:S02]  /*2c50*/  IMAD.MOV.U32 R6, RZ, RZ, R2 ;  /* 0x000000ffff067224 */ /* 0x000fe400078e0002 */
[----:B------:R-:W-:-:S03]  /*2c60*/  IMAD.MOV.U32 R8, RZ, RZ, R0 ;  /* 0x000000ffff087224 */ /* 0x000fc600078e0000 */
[----:B------:R-:W-:Y:S04]  /*2c70*/  BSSY.RECONVERGENT B0, `(.L_x_109) ;  /* 0x0000015000007945 */ /* 0x000fe80003800200 */
.L_x_112:
        /* <DEDUP_REMOVED lines=15> */
.L_x_111:
[----:B------:R-:W-:Y:S05]  /*2d70*/  BSYNC.RECONVERGENT B1 ;  /* 0x0000000000017941 */ /* 0x000fea0003800200 */
.L_x_110:
[----:B------:R-:W-:Y:S02]  /*2d80*/  VIADD R8, R8, UR10 ;  /* 0x0000000a08087c36 */ /* 0x000fe40008000000 */
[----:B0-----:R-:W-:-:S03]  /*2d90*/  IMAD R6, R7, 0x4, R6 ;  /* 0x0000000407067824 */ /* 0x001fc600078e0206 */
[----:B------:R-:W-:-:S13]  /*2da0*/  ISETP.GE.U32.AND P0, PT, R8, 0x400, PT ;  /* 0x000004000800780c */ /* 0x000fda0003f06070 */
[----:B------:R-:W-:Y:S05]  /*2db0*/  @!P0 BRA `(.L_x_112) ;  /* 0xfffffffc00b08947 */ /* 0x000fea000383ffff */
[----:B------:R-:W-:Y:S05]  /*2dc0*/  BSYNC.RECONVERGENT B0 ;  /* 0x0000000000007941 */ /* 0x000fea0003800200 */
.L_x_109:
[----:B------:R-:W-:Y:S01]  /*2dd0*/  BAR.SYNC.DEFER_BLOCKING 0x0 ;  /* 0x0000000000007b1d */ /* 0x000fe20000010000 */
[----:B------:R-:W-:Y:S02]  /*2de0*/  IMAD.MOV.U32 R6, RZ, RZ, R2 ;  /* 0x000000ffff067224 */ /* 0x000fe400078e0002 */
[----:B------:R-:W-:-:S03]  /*2df0*/  IMAD.MOV.U32 R8, RZ, RZ, R0 ;  /* 0x000000ffff087224 */ /* 0x000fc600078e0000 */
[----:B------:R-:W-:Y:S04]  /*2e00*/  BSSY.RECONVERGENT B0, `(.L_x_113) ;  /* 0x0000015000007945 */ /* 0x000fe80003800200 */
.L_x_116:
        /* <DEDUP_REMOVED lines=15> */
.L_x_115:
[----:B------:R-:W-:Y:S05]  /*2f00*/  BSYNC.RECONVERGENT B1 ;  /* 0x0000000000017941 */ /* 0x000fea0003800200 */
.L_x_114:
[----:B------:R-:W-:Y:S02]  /*2f10*/  VIADD R8, R8, UR10 ;  /* 0x0000000a08087c36 */ /* 0x000fe40008000000 */
[----:B0-----:R-:W-:-:S03]  /*2f20*/  IMAD R6, R7, 0x4, R6 ;  /* 0x0000000407067824 */ /* 0x001fc600078e0206 */
[----:B------:R-:W-:-:S13]  /*2f30*/  ISETP.GE.U32.AND P0, PT, R8, 0x400, PT ;  /* 0x000004000800780c */ /* 0x000fda0003f06070 */
[----:B------:R-:W-:Y:S05]  /*2f40*/  @!P0 BRA `(.L_x_116) ;  /* 0xfffffffc00b08947 */ /* 0x000fea000383ffff */
[----:B------:R-:W-:Y:S05]  /*2f50*/  BSYNC.RECONVERGENT B0 ;  /* 0x0000000000007941 */ /* 0x000fea0003800200 */
.L_x_113:
[----:B------:R-:W-:Y:S01]  /*2f60*/  BAR.SYNC.DEFER_BLOCKING 0x0 ;  /* 0x0000000000007b1d */ /* 0x000fe20000010000 */
[----:B------:R-:W-:Y:S02]  /*2f70*/  IMAD.MOV.U32 R6, RZ, RZ, R2 ;  /* 0x000000ffff067224 */ /* 0x000fe400078e0002 */
[----:B------:R-:W-:-:S03]  /*2f80*/  IMAD.MOV.U32 R8, RZ, RZ, R0 ;  /* 0x000000ffff087224 */ /* 0x000fc600078e0000 */
[----:B------:R-:W-:Y:S04]  /*2f90*/  BSSY.RECONVERGENT B0, `(.L_x_117) ;  /* 0x0000015000007945 */ /* 0x000fe80003800200 */
.L_x_120:
        /* <DEDUP_REMOVED lines=15> */
.L_x_119:
[----:B------:R-:W-:Y:S05]  /*3090*/  BSYNC.RECONVERGENT B1 ;  /* 0x0000000000017941 */ /* 0x000fea0003800200 */
.L_x_118:
[----:B------:R-:W-:Y:S02]  /*30a0*/  VIADD R8, R8, UR10 ;  /* 0x0000000a08087c36 */ /* 0x000fe40008000000 */
[----:B0-----:R-:W-:-:S03]  /*30b0*/  IMAD R6, R7, 0x4, R6 ;  /* 0x0000000407067824 */ /* 0x001fc600078e0206 */
[----:B------:R-:W-:-:S13]  /*30c0*/  ISETP.GE.U32.AND P0, PT, R8, 0x400, PT ;  /* 0x000004000800780c */ /* 0x000fda0003f06070 */
[----:B------:R-:W-:Y:S05]  /*30d0*/  @!P0 BRA `(.L_x_120) ;  /* 0xfffffffc00b08947 */ /* 0x000fea000383ffff */
[----:B------:R-:W-:Y:S05]  /*30e0*/  BSYNC.RECONVERGENT B0 ;  /* 0x0000000000007941 */ /* 0x000fea0003800200 */
.L_x_117:
[----:B------:R-:W-:Y:S01]  /*30f0*/  BAR.SYNC.DEFER_BLOCKING 0x0 ;  /* 0x0000000000007b1d */ /* 0x000fe20000010000 */
[----:B------:R-:W-:Y:S02]  /*3100*/  IMAD.MOV.U32 R6, RZ, RZ, R2 ;  /* 0x000000ffff067224 */ /* 0x000fe400078e0002 */
[----:B------:R-:W-:-:S03]  /*3110*/  IMAD.MOV.U32 R8, RZ, RZ, R0 ;  /* 0x000000ffff087224 */ /* 0x000fc600078e0000 */
[----:B------:R-:W-:Y:S04]  /*3120*/  BSSY.RECONVERGENT B0, `(.L_x_121) ;  /* 0x0000015000007945 */ /* 0x000fe80003800200 */
.L_x_124:
        /* <DEDUP_REMOVED lines=15> */
.L_x_123:
[----:B------:R-:W-:Y:S05]  /*3220*/  BSYNC.RECONVERGENT B1 ;  /* 0x0000000000017941 */ /* 0x000fea0003800200 */
.L_x_122:
[----:B------:R-:W-:Y:S02]  /*3230*/  VIADD R8, R8, UR10 ;  /* 0x0000000a08087c36 */ /* 0x000fe40008000000 */
[----:B0-----:R-:W-:-:S03]  /*3240*/  IMAD R6, R7, 0x4, R6 ;  /* 0x0000000407067824 */ /* 0x001fc600078e0206 */
[----:B------:R-:W-:-:S13]  /*3250*/  ISETP.GE.U32.AND P0, PT, R8, 0x400, PT ;  /* 0x000004000800780c */ /* 0x000fda0003f06070 */
[----:B------:R-:W-:Y:S05]  /*3260*/  @!P0 BRA `(.L_x_124) ;  /* 0xfffffffc00b08947 */ /* 0x000fea000383ffff */
[----:B------:R-:W-:Y:S05]  /*3270*/  BSYNC.RECONVERGENT B0 ;  /* 0x0000000000007941 */ /* 0x000fea0003800200 */
.L_x_121:
[----:B------:R-:W-:Y:S01]  /*3280*/  BAR.SYNC.DEFER_BLOCKING 0x0 ;  /* 0x0000000000007b1d */ /* 0x000fe20000010000 */
[----:B------:R-:W-:Y:S02]  /*3290*/  IMAD.MOV.U32 R6, RZ, RZ, R2 ;  /* 0x000000ffff067224 */ /* 0x000fe400078e0002 */
[----:B------:R-:W-:-:S03]  /*32a0*/  IMAD.MOV.U32 R8, RZ, RZ, R0 ;  /* 0x000000ffff087224 */ /* 0x000fc600078e0000 */
[----:B------:R-:W-:Y:S04]  /*32b0*/  BSSY.RECONVERGENT B0, `(.L_x_125) ;  /* 0x0000015000007945 */ /* 0x000fe80003800200 */
.L_x_128:
        /* <DEDUP_REMOVED lines=15> */
.L_x_127:
[----:B------:R-:W-:Y:S05]  /*33b0*/  BSYNC.RECONVERGENT B1 ;  /* 0x0000000000017941 */ /* 0x000fea0003800200 */
.L_x_126:
[----:B------:R-:W-:Y:S02]  /*33c0*/  VIADD R8, R8, UR10 ;  /* 0x0000000a08087c36 */ /* 0x000fe40008000000 */
[----:B0-----:R-:W-:-:S03]  /*33d0*/  IMAD R6, R7, 0x4, R6 ;  /* 0x0000000407067824 */ /* 0x001fc600078e0206 */
[----:B------:R-:W-:-:S13]  /*33e0*/  ISETP.GE.U32.AND P0, PT, R8, 0x400, PT ;  /* 0x000004000800780c */ /* 0x000fda0003f06070 */
[----:B------:R-:W-:Y:S05]  /*33f0*/  @!P0 BRA `(.L_x_128) ;  /* 0xfffffffc00b08947 */ /* 0x000fea000383ffff */
[----:B------:R-:W-:Y:S05]  /*3400*/  BSYNC.RECONVERGENT B0 ;  /* 0x0000000000007941 */ /* 0x000fea0003800200 */
.L_x_125:
[----:B------:R-:W-:Y:S01]  /*3410*/  BAR.SYNC.DEFER_BLOCKING 0x0 ;  /* 0x0000000000007b1d */ /* 0x000fe20000010000 */
[----:B------:R-:W-:Y:S02]  /*3420*/  IMAD.MOV.U32 R6, RZ, RZ, R2 ;  /* 0x000000ffff067224 */ /* 0x000fe400078e0002 */
[----:B------:R-:W-:-:S03]  /*3430*/  IMAD.MOV.U32 R8, RZ, RZ, R0 ;  /* 0x000000ffff087224 */ /* 0x000fc600078e0000 */
[----:B------:R-:W-:Y:S04]  /*3440*/  BSSY.RECONVERGENT B0, `(.L_x_129) ;  /* 0x0000015000007945 */ /* 0x000fe80003800200 */
.L_x_132:
        /* <DEDUP_REMOVED lines=15> */
.L_x_131:
[----:B------:R-:W-:Y:S05]  /*3540*/  BSYNC.RECONVERGENT B1 ;  /* 0x0000000000017941 */ /* 0x000fea0003800200 */
.L_x_130:
[----:B------:R-:W-:Y:S02]  /*3550*/  VIADD R8, R8, UR10 ;  /* 0x0000000a08087c36 */ /* 0x000fe40008000000 */
[----:B0-----:R-:W-:-:S03]  /*3560*/  IMAD R6, R7, 0x4, R6 ;  /* 0x0000000407067824 */ /* 0x001fc600078e0206 */
[----:B------:R-:W-:-:S13]  /*3570*/  ISETP.GE.U32.AND P0, PT, R8, 0x400, PT ;  /* 0x000004000800780c */ /* 0x000fda0003f06070 */
[----:B------:R-:W-:Y:S05]  /*3580*/  @!P0 BRA `(.L_x_132) ;  /* 0xfffffffc00b08947 */ /* 0x000fea000383ffff */
[----:B------:R-:W-:Y:S05]  /*3590*/  BSYNC.RECONVERGENT B0 ;  /* 0x0000000000007941 */ /* 0x000fea0003800200 */
.L_x_129:
[----:B------:R-:W-:Y:S01]  /*35a0*/  BAR.SYNC.DEFER_BLOCKING 0x0 ;  /* 0x0000000000007b1d */ /* 0x000fe20000010000 */
[----:B------:R-:W-:Y:S02]  /*35b0*/  IMAD.MOV.U32 R6, RZ, RZ, R2 ;  /* 0x000000ffff067224 */ /* 0x000fe400078e0002 */
[----:B------:R-:W-:-:S03]  /*35c0*/  IMAD.MOV.U32 R8, RZ, RZ, R0 ;  /* 0x000000ffff087224 */ /* 0x000fc600078e0000 */
[----:B------:R-:W-:Y:S04]  /*35d0*/  BSSY.RECONVERGENT B0, `(.L_x_133) ;  /* 0x0000015000007945 */ /* 0x000fe80003800200 */
.L_x_136:
        /* <DEDUP_REMOVED lines=15> */
.L_x_135:
[----:B------:R-:W-:Y:S05]  /*36d0*/  BSYNC.RECONVERGENT B1 ;  /* 0x0000000000017941 */ /* 0x000fea0003800200 */
.L_x_134:
[----:B------:R-:W-:Y:S02]  /*36e0*/  VIADD R8, R8, UR10 ;  /* 0x0000000a08087c36 */ /* 0x000fe40008000000 */
[----:B0-----:R-:W-:-:S03]  /*36f0*/  IMAD R6, R7, 0x4, R6 ;  /* 0x0000000407067824 */ /* 0x001fc600078e0206 */
[----:B------:R-:W-:-:S13]  /*3700*/  ISETP.GE.U32.AND P0, PT, R8, 0x400, PT ;  /* 0x000004000800780c */ /* 0x000fda0003f06070 */
[----:B------:R-:W-:Y:S05]  /*3710*/  @!P0 BRA `(.L_x_136) ;  /* 0xfffffffc00b08947 */ /* 0x000fea000383ffff */
[----:B------:R-:W-:Y:S05]  /*3720*/  BSYNC.RECONVERGENT B0 ;  /* 0x0000000000007941 */ /* 0x000fea0003800200 */
.L_x_133:
[----:B------:R-:W-:Y:S01]  /*3730*/  BAR.SYNC.DEFER_BLOCKING 0x0 ;  /* 0x0000000000007b1d */ /* 0x000fe20000010000 */
[----:B------:R-:W-:Y:S02]  /*3740*/  IMAD.MOV.U32 R6, RZ, RZ, R2 ;  /* 0x000000ffff067224 */ /* 0x000fe400078e0002 */
[----:B------:R-:W-:-:S03]  /*3750*/  IMAD.MOV.U32 R8, RZ, RZ, R0 ;  /* 0x000000ffff087224 */ /* 0x000fc600078e0000 */
[----:B------:R-:W-:Y:S04]  /*3760*/  BSSY.RECONVERGENT B0, `(.L_x_137) ;  /* 0x0000015000007945 */ /* 0x000fe80003800200 */
.L_x_140:
        /* <DEDUP_REMOVED lines=15> */
.L_x_139:
[----:B------:R-:W-:Y:S05]  /*3860*/  BSYNC.RECONVERGENT B1 ;  /* 0x0000000000017941 */ /* 0x000fea0003800200 */
.L_x_138:
[----:B------:R-:W-:Y:S02]  /*3870*/  VIADD R8, R8, UR10 ;  /* 0x0000000a08087c36 */ /* 0x000fe40008000000 */
[----:B0-----:R-:W-:-:S03]  /*3880*/  IMAD R6, R7, 0x4, R6 ;  /* 0x0000000407067824 */ /* 0x001fc600078e0206 */
[----:B------:R-:W-:-:S13]  /*3890*/  ISETP.GE.U32.AND P0, PT, R8, 0x400, PT ;  /* 0x000004000800780c */ /* 0x000fda0003f06070 */
[----:B------:R-:W-:Y:S05]  /*38a0*/  @!P0 BRA `(.L_x_140) ;  /* 0xfffffffc00b08947 */ /* 0x000fea000383ffff */
[----:B------:R-:W-:Y:S05]  /*38b0*/  BSYNC.RECONVERGENT B0 ;  /* 0x0000000000007941 */ /* 0x000fea0003800200 */
.L_x_137:
[----:B------:R-:W-:Y:S01]  /*38c0*/  BAR.SYNC.DEFER_BLOCKING 0x0 ;  /* 0x0000000000007b1d */ /* 0x000fe20000010000 */
[----:B------:R-:W-:Y:S02]  /*38d0*/  IMAD.MOV.U32 R6, RZ, RZ, R2 ;  /* 0x000000ffff067224 */ /* 0x000fe400078e0002 */
[----:B------:R-:W-:-:S03]  /*38e0*/  IMAD.MOV.U32 R8, RZ, RZ, R0 ;  /* 0x000000ffff087224 */ /* 0x000fc600078e0000 */
[----:B------:R-:W-:Y:S04]  /*38f0*/  BSSY.RECONVERGENT B0, `(.L_x_141) ;  /* 0x0000015000007945 */ /* 0x000fe80003800200 */
.L_x_144:
        /* <DEDUP_REMOVED lines=15> */
.L_x_143:
[----:B------:R-:W-:Y:S05]  /*39f0*/  BSYNC.RECONVERGENT B1 ;  /* 0x0000000000017941 */ /* 0x000fea0003800200 */
.L_x_142:
[----:B------:R-:W-:Y:S02]  /*3a00*/  VIADD R8, R8, UR10 ;  /* 0x0000000a08087c36 */ /* 0x000fe40008000000 */
[----:B0-----:R-:W-:-:S03]  /*3a10*/  IMAD R6, R7, 0x4, R6 ;  /* 0x0000000407067824 */ /* 0x001fc600078e0206 */
[----:B------:R-:W-:-:S13]  /*3a20*/  ISETP.GE.U32.AND P0, PT, R8, 0x400, PT ;  /* 0x000004000800780c */ /* 0x000fda0003f06070 */
[----:B------:R-:W-:Y:S05]  /*3a30*/  @!P0 BRA `(.L_x_144) ;  /* 0xfffffffc00b08947 */ /* 0x000fea000383ffff */
[----:B------:R-:W-:Y:S05]  /*3a40*/  BSYNC.RECONVERGENT B0 ;  /* 0x0000000000007941 */ /* 0x000fea0003800200 */
.L_x_141:
[----:B------:R-:W-:Y:S01]  /*3a50*/  BAR.SYNC.DEFER_BLOCKING 0x0 ;  /* 0x0000000000007b1d */ /* 0x000fe20000010000 */
[----:B------:R-:W-:Y:S02]  /*3a60*/  IMAD.MOV.U32 R6, RZ, RZ, R2 ;  /* 0x000000ffff067224 */ /* 0x000fe400078e0002 */
[----:B------:R-:W-:-:S03]  /*3a70*/  IMAD.MOV.U32 R8, RZ, RZ, R0 ;  /* 0x000000ffff087224 */ /* 0x000fc600078e0000 */
[----:B------:R-:W-:Y:S04]  /*3a80*/  BSSY.RECONVERGENT B0, `(.L_x_145) ;  /* 0x0000015000007945 */ /* 0x000fe80003800200 */
.L_x_148:
        /* <DEDUP_REMOVED lines=15> */
.L_x_147:
[----:B------:R-:W-:Y:S05]  /*3b80*/  BSYNC.RECONVERGENT B1 ;  /* 0x0000000000017941 */ /* 0x000fea0003800200 */
.L_x_146:
[----:B------:R-:W-:Y:S02]  /*3b90*/  VIADD R8, R8, UR10 ;  /* 0x0000000a08087c36 */ /* 0x000fe40008000000 */
[----:B0-----:R-:W-:-:S03]  /*3ba0*/  IMAD R6, R7, 0x4, R6 ;  /* 0x0000000407067824 */ /* 0x001fc600078e0206 */
[----:B------:R-:W-:-:S13]  /*3bb0*/  ISETP.GE.U32.AND P0, PT, R8, 0x400, PT ;  /* 0x000004000800780c */ /* 0x000fda0003f06070 */
[----:B------:R-:W-:Y:S05]  /*3bc0*/  @!P0 BRA `(.L_x_148) ;  /* 0xfffffffc00b08947 */ /* 0x000fea000383ffff */
[----:B------:R-:W-:Y:S05]  /*3bd0*/  BSYNC.RECONVERGENT B0 ;  /* 0x0000000000007941 */ /* 0x000fea0003800200 */
.L_x_145:
[----:B------:R-:W-:Y:S01]  /*3be0*/  BAR.SYNC.DEFER_BLOCKING 0x0 ;  /* 0x0000000000007b1d */ /* 0x000fe20000010000 */
[----:B------:R-:W-:Y:S02]  /*3bf0*/  IMAD.MOV.U32 R6, RZ, RZ, R2 ;  /* 0x000000ffff067224 */ /* 0x000fe400078e0002 */
[----:B------:R-:W-:-:S03]  /*3c00*/  IMAD.MOV.U32 R8, RZ, RZ, R0 ;  /* 0x000000ffff087224 */ /* 0x000fc600078e0000 */
[----:B------:R-:W-:Y:S04]  /*3c10*/  BSSY.RECONVERGENT B0, `(.L_x_149) ;  /* 0x0000015000007945 */ /* 0x000fe80003800200 */
.L_x_152:
        /* <DEDUP_REMOVED lines=15> */
.L_x_151:
[----:B------:R-:W-:Y:S05]  /*3d10*/  BSYNC.RECONVERGENT B1 ;  /* 0x0000000000017941 */ /* 0x000fea0003800200 */
.L_x_150:
[----:B------:R-:W-:Y:S02]  /*3d20*/  VIADD R8, R8, UR10 ;  /* 0x0000000a08087c36 */ /* 0x000fe40008000000 */
[----:B0-----:R-:W-:-:S03]  /*3d30*/  IMAD R6, R7, 0x4, R6 ;  /* 0x0000000407067824 */ /* 0x001fc600078e0206 */
[----:B------:R-:W-:-:S13]  /*3d40*/  ISETP.GE.U32.AND P0, PT, R8, 0x400, PT ;  /* 0x000004000800780c */ /* 0x000fda0003f06070 */
[----:B------:R-:W-:Y:S05]  /*3d50*/  @!P0 BRA `(.L_x_152) ;  /* 0xfffffffc00b08947 */ /* 0x000fea000383ffff */
[----:B------:R-:W-:Y:S05]  /*3d60*/  BSYNC.RECONVERGENT B0 ;  /* 0x0000000000007941 */ /* 0x000fea0003800200 */
.L_x_149:
[----:B------:R-:W-:Y:S01]  /*3d70*/  BAR.SYNC.DEFER_BLOCKING 0x0 ;  /* 0x0000000000007b1d */ /* 0x000fe20000010000 */
[----:B------:R-:W-:Y:S02]  /*3d80*/  IMAD.MOV.U32 R6, RZ, RZ, R2 ;  /* 0x000000ffff067224 */ /* 0x000fe400078e0002 */
[----:B------:R-:W-:-:S03]  /*3d90*/  IMAD.MOV.U32 R8, RZ, RZ, R0 ;  /* 0x000000ffff087224 */ /* 0x000fc600078e0000 */
[----:B------:R-:W-:Y:S04]  /*3da0*/  BSSY.RECONVERGENT B0, `(.L_x_153) ;  /* 0x0000015000007945 */ /* 0x000fe80003800200 */
.L_x_156:
        /* <DEDUP_REMOVED lines=15> */
.L_x_155:
[----:B------:R-:W-:Y:S05]  /*3ea0*/  BSYNC.RECONVERGENT B1 ;  /* 0x0000000000017941 */ /* 0x000fea0003800200 */
.L_x_154:
[----:B------:R-:W-:Y:S02]  /*3eb0*/  VIADD R8, R8, UR10 ;  /* 0x0000000a08087c36 */ /* 0x000fe40008000000 */
[----:B0-----:R-:W-:-:S03]  /*3ec0*/  IMAD R6, R7, 0x4, R6 ;  /* 0x0000000407067824 */ /* 0x001fc600078e0206 */
[----:B------:R-:W-:-:S13]  /*3ed0*/  ISETP.GE.U32.AND P0, PT, R8, 0x400, PT ;  /* 0x000004000800780c */ /* 0x000fda0003f06070 */
[----:B------:R-:W-:Y:S05]  /*3ee0*/  @!P0 BRA `(.L_x_156) ;  /* 0xfffffffc00b08947 */ /* 0x000fea000383ffff */
[----:B------:R-:W-:Y:S05]  /*3ef0*/  BSYNC.RECONVERGENT B0 ;  /* 0x0000000000007941 */ /* 0x000fea0003800200 */
.L_x_153:
[----:B------:R-:W-:Y:S01]  /*3f00*/  BAR.SYNC.DEFER_BLOCKING 0x0 ;  /* 0x0000000000007b1d */ /* 0x000fe20000010000 */
[----:B------:R-:W-:Y:S02]  /*3f10*/  IMAD.MOV.U32 R6, RZ, RZ, R2 ;  /* 0x000000ffff067224 */ /* 0x000fe400078e0002 */
[----:B------:R-:W-:-:S03]  /*3f20*/  IMAD.MOV.U32 R8, RZ, RZ, R0 ;  /* 0x000000ffff087224 */ /* 0x000fc600078e0000 */
[----:B------:R-:W-:Y:S04]  /*3f30*/  BSSY.RECONVERGENT B0, `(.L_x_157) ;  /* 0x0000015000007945 */ /* 0x000fe80003800200 */
.L_x_160:
        /* <DEDUP_REMOVED lines=15> */
.L_x_159:
[----:B------:R-:W-:Y:S05]  /*4030*/  BSYNC.RECONVERGENT B1 ;  /* 0x0000000000017941 */ /* 0x000fea0003800200 */
.L_x_158:
[----:B------:R-:W-:Y:S02]  /*4040*/  VIADD R8, R8, UR10 ;  /* 0x0000000a08087c36 */ /* 0x000fe40008000000 */
[----:B0-----:R-:W-:-:S03]  /*4050*/  IMAD R6, R7, 0x4, R6 ;  /* 0x0000000407067824 */ /* 0x001fc600078e0206 */
[----:B------:R-:W-:-:S13]  /*4060*/  ISETP.GE.U32.AND P0, PT, R8, 0x400, PT ;  /* 0x000004000800780c */ /* 0x000fda0003f06070 */
[----:B------:R-:W-:Y:S05]  /*4070*/  @!P0 BRA `(.L_x_160) ;  /* 0xfffffffc00b08947 */ /* 0x000fea000383ffff */
[----:B------:R-:W-:Y:S05]  /*4080*/  BSYNC.RECONVERGENT B0 ;  /* 0x0000000000007941 */ /* 0x000fea0003800200 */
.L_x_157:
[----:B------:R-:W-:Y:S01]  /*4090*/  BAR.SYNC.DEFER_BLOCKING 0x0 ;  /* 0x0000000000007b1d */ /* 0x000fe20000010000 */
[----:B------:R-:W-:Y:S02]  /*40a0*/  IMAD.MOV.U32 R6, RZ, RZ, R2 ;  /* 0x000000ffff067224 */ /* 0x000fe400078e0002 */
[----:B------:R-:W-:-:S03]  /*40b0*/  IMAD.MOV.U32 R8, RZ, RZ, R0 ;  /* 0x000000ffff087224 */ /* 0x000fc600078e0000 */
[----:B------:R-:W-:Y:S04]  /*40c0*/  BSSY.RECONVERGENT B0, `(.L_x_161) ;  /* 0x0000015000007945 */ /* 0x000fe80003800200 */
.L_x_164:
        /* <DEDUP_REMOVED lines=15> */
.L_x_163:
[----:B------:R-:W-:Y:S05]  /*41c0*/  BSYNC.RECONVERGENT B1 ;  /* 0x0000000000017941 */ /* 0x000fea0003800200 */
.L_x_162:
[----:B------:R-:W-:Y:S02]  /*41d0*/  VIADD R8, R8, UR10 ;  /* 0x0000000a08087c36 */ /* 0x000fe40008000000 */
[----:B0-----:R-:W-:-:S03]  /*41e0*/  IMAD R6, R7, 0x4, R6 ;  /* 0x0000000407067824 */ /* 0x001fc600078e0206 */
[----:B------:R-:W-:-:S13]  /*41f0*/  ISETP.GE.U32.AND P0, PT, R8, 0x400, PT ;  /* 0x000004000800780c */ /* 0x000fda0003f06070 */
[----:B------:R-:W-:Y:S05]  /*4200*/  @!P0 BRA `(.L_x_164) ;  /* 0xfffffffc00b08947 */ /* 0x000fea000383ffff */
[----:B------:R-:W-:Y:S05]  /*4210*/  BSYNC.RECONVERGENT B0 ;  /* 0x0000000000007941 */ /* 0x000fea0003800200 */
.L_x_161:
[----:B------:R-:W-:Y:S01]  /*4220*/  BAR.SYNC.DEFER_BLOCKING 0x0 ;  /* 0x0000000000007b1d */ /* 0x000fe20000010000 */
[----:B------:R-:W-:Y:S02]  /*4230*/  IMAD.MOV.U32 R6, RZ, RZ, R2 ;  /* 0x000000ffff067224 */ /* 0x000fe400078e0002 */
[----:B------:R-:W-:-:S03]  /*4240*/  IMAD.MOV.U32 R8, RZ, RZ, R0 ;  /* 0x000000ffff087224 */ /* 0x000fc600078e0000 */
[----:B------:R-:W-:Y:S04]  /*4250*/  BSSY.RECONVERGENT B0, `(.L_x_165) ;  /* 0x0000015000007945 */ /* 0x000fe80003800200 */
.L_x_168:
        /* <DEDUP_REMOVED lines=15> */
.L_x_167:
[----:B------:R-:W-:Y:S05]  /*4350*/  BSYNC.RECONVERGENT B1 ;  /* 0x0000000000017941 */ /* 0x000fea0003800200 */
.L_x_166:
[----:B------:R-:W-:Y:S02]  /*4360*/  VIADD R8, R8, UR10 ;  /* 0x0000000a08087c36 */ /* 0x000fe40008000000 */
[----:B0-----:R-:W-:-:S03]  /*4370*/  IMAD R6, R7, 0x4, R6 ;  /* 0x0000000407067824 */ /* 0x001fc600078e0206 */
[----:B------:R-:W-:-:S13]  /*4380*/  ISETP.GE.U32.AND P0, PT, R8, 0x400, PT ;  /* 0x000004000800780c */ /* 0x000fda0003f06070 */
[----:B------:R-:W-:Y:S05]  /*4390*/  @!P0 BRA `(.L_x_168) ;  /* 0xfffffffc00b08947 */ /* 0x000fea000383ffff */
[----:B------:R-:W-:Y:S05]  /*43a0*/  BSYNC.RECONVERGENT B0 ;  /* 0x0000000000007941 */ /* 0x000fea0003800200 */
.L_x_165:
[----:B------:R-:W-:Y:S01]  /*43b0*/  BAR.SYNC.DEFER_BLOCKING 0x0 ;  /* 0x0000000000007b1d */ /* 0x000fe20000010000 */
[----:B------:R-:W-:Y:S02]  /*43c0*/  IMAD.MOV.U32 R6, RZ, RZ, R2 ;  /* 0x000000ffff067224 */ /* 0x000fe400078e0002 */
[----:B------:R-:W-:-:S03]  /*43d0*/  IMAD.MOV.U32 R8, RZ, RZ, R0 ;  /* 0x000000ffff087224 */ /* 0x000fc600078e0000 */
[----:B------:R-:W-:Y:S04]  /*43e0*/  BSSY.RECONVERGENT B0, `(.L_x_169) ;  /* 0x0000015000007945 */ /* 0x000fe80003800200 */
.L_x_172:
        /* <DEDUP_REMOVED lines=15> */
.L_x_171:
[----:B------:R-:W-:Y:S05]  /*44e0*/  BSYNC.RECONVERGENT B1 ;  /* 0x0000000000017941 */ /* 0x000fea0003800200 */
.L_x_170:
[----:B------:R-:W-:Y:S02]  /*44f0*/  VIADD R8, R8, UR10 ;  /* 0x0000000a08087c36 */ /* 0x000fe40008000000 */
[----:B0-----:R-:W-:-:S03]  /*4500*/  IMAD R6, R7, 0x4, R6 ;  /* 0x0000000407067824 */ /* 0x001fc600078e0206 */
[----:B------:R-:W-:-:S13]  /*4510*/  ISETP.GE.U32.AND P0, PT, R8, 0x400, PT ;  /* 0x000004000800780c */ /* 0x000fda0003f06070 */
[----:B------:R-:W-:Y:S05]  /*4520*/  @!P0 BRA `(.L_x_172) ;  /* 0xfffffffc00b08947 */ /* 0x000fea000383ffff */
[----:B------:R-:W-:Y:S05]  /*4530*/  BSYNC.RECONVERGENT B0 ;  /* 0x0000000000007941 */ /* 0x000fea0003800200 */
.L_x_169:
[----:B------:R-:W-:Y:S01]  /*4540*/  BAR.SYNC.DEFER_BLOCKING 0x0 ;  /* 0x0000000000007b1d */ /* 0x000fe20000010000 */
[----:B------:R-:W-:Y:S02]  /*4550*/  IMAD.MOV.U32 R6, RZ, RZ, R2 ;  /* 0x000000ffff067224 */ /* 0x000fe400078e0002 */
[----:B------:R-:W-:-:S03]  /*4560*/  IMAD.MOV.U32 R8, RZ, RZ, R0 ;  /* 0x000000ffff087224 */ /* 0x000fc600078e0000 */
[----:B------:R-:W-:Y:S04]  /*4570*/  BSSY.RECONVERGENT B0, `(.L_x_173) ;  /* 0x0000015000007945 */ /* 0x000fe80003800200 */
.L_x_176:
        /* <DEDUP_REMOVED lines=15> */
.L_x_175:
[----:B------:R-:W-:Y:S05]  /*4670*/  BSYNC.RECONVERGENT B1 ;  /* 0x0000000000017941 */ /* 0x000fea0003800200 */
.L_x_174:
[----:B------:R-:W-:Y:S02]  /*4680*/  VIADD R8, R8, UR10 ;  /* 0x0000000a08087c36 */ /* 0x000fe40008000000 */
[----:B0-----:R-:W-:-:S03]  /*4690*/  IMAD R6, R7, 0x4, R6 ;  /* 0x0000000407067824 */ /* 0x001fc600078e0206 */
[----:B------:R-:W-:-:S13]  /*46a0*/  ISETP.GE.U32.AND P0, PT, R8, 0x400, PT ;  /* 0x000004000800780c */ /* 0x000fda0003f06070 */
[----:B------:R-:W-:Y:S05]  /*46b0*/  @!P0 BRA `(.L_x_176) ;  /* 0xfffffffc00b08947 */ /* 0x000fea000383ffff */
[----:B------:R-:W-:Y:S05]  /*46c0*/  BSYNC.RECONVERGENT B0 ;  /* 0x0000000000007941 */ /* 0x000fea0003800200 */
.L_x_173:
[----:B------:R-:W-:Y:S01]  /*46d0*/  BAR.SYNC.DEFER_BLOCKING 0x0 ;  /* 0x0000000000007b1d */ /* 0x000fe20000010000 */
[----:B------:R-:W-:Y:S02]  /*46e0*/  IMAD.MOV.U32 R6, RZ, RZ, R2 ;  /* 0x000000ffff067224 */ /* 0x000fe400078e0002 */
[----:B------:R-:W-:-:S03]  /*46f0*/  IMAD.MOV.U32 R8, RZ, RZ, R0 ;  /* 0x000000ffff087224 */ /* 0x000fc600078e0000 */
[----:B------:R-:W-:Y:S04]  /*4700*/  BSSY.RECONVERGENT B0, `(.L_x_177) ;  /* 0x0000015000007945 */ /* 0x000fe80003800200 */
.L_x_180:
        /* <DEDUP_REMOVED lines=15> */
.L_x_179:
[----:B------:R-:W-:Y:S05]  /*4800*/  BSYNC.RECONVERGENT B1 ;  /* 0x0000000000017941 */ /* 0x000fea0003800200 */
.L_x_178:
[----:B------:R-:W-:Y:S02]  /*4810*/  VIADD R8, R8, UR10 ;  /* 0x0000000a08087c36 */ /* 0x000fe40008000000 */
[----:B0-----:R-:W-:-:S03]  /*4820*/  IMAD R6, R7, 0x4, R6 ;  /* 0x0000000407067824 */ /* 0x001fc600078e0206 */
[----:B------:R-:W-:-:S13]  /*4830*/  ISETP.GE.U32.AND P0, PT, R8, 0x400, PT ;  /* 0x000004000800780c */ /* 0x000fda0003f06070 */
[----:B------:R-:W-:Y:S05]  /*4840*/  @!P0 BRA `(.L_x_180) ;  /* 0xfffffffc00b08947 */ /* 0x000fea000383ffff */
[----:B------:R-:W-:Y:S05]  /*4850*/  BSYNC.RECONVERGENT B0 ;  /* 0x0000000000007941 */ /* 0x000fea0003800200 */
.L_x_177:
[----:B------:R-:W-:Y:S01]  /*4860*/  BAR.SYNC.DEFER_BLOCKING 0x0 ;  /* 0x0000000000007b1d */ /* 0x000fe20000010000 */
[----:B------:R-:W-:Y:S02]  /*4870*/  IMAD.MOV.U32 R6, RZ, RZ, R2 ;  /* 0x000000ffff067224 */ /* 0x000fe400078e0002 */
[----:B------:R-:W-:-:S03]  /*4880*/  IMAD.MOV.U32 R8, RZ, RZ, R0 ;  /* 0x000000ffff087224 */ /* 0x000fc600078e0000 */
[----:B------:R-:W-:Y:S04]  /*4890*/  BSSY.RECONVERGENT B0, `(.L_x_181) ;  /* 0x0000015000007945 */ /* 0x000fe80003800200 */
.L_x_184:
        /* <DEDUP_REMOVED lines=15> */
.L_x_183:
[----:B------:R-:W-:Y:S05]  /*4990*/  BSYNC.RECONVERGENT B1 ;  /* 0x0000000000017941 */ /* 0x000fea0003800200 */
.L_x_182:
[----:B------:R-:W-:Y:S02]  /*49a0*/  VIADD R8, R8, UR10 ;  /* 0x0000000a08087c36 */ /* 0x000fe40008000000 */
[----:B0-----:R-:W-:-:S03]  /*49b0*/  IMAD R6, R7, 0x4, R6 ;  /* 0x0000000407067824 */ /* 0x001fc600078e0206 */
[----:B------:R-:W-:-:S13]  /*49c0*/  ISETP.GE.U32.AND P0, PT, R8, 0x400, PT ;  /* 0x000004000800780c */ /* 0x000fda0003f06070 */
[----:B------:R-:W-:Y:S05]  /*49d0*/  @!P0 BRA `(.L_x_184) ;  /* 0xfffffffc00b08947 */ /* 0x000fea000383ffff */
[----:B------:R-:W-:Y:S05]  /*49e0*/  BSYNC.RECONVERGENT B0 ;  /* 0x0000000000007941 */ /* 0x000fea0003800200 */
.L_x_181:
[----:B------:R-:W-:Y:S01]  /*49f0*/  BAR.SYNC.DEFER_BLOCKING 0x0 ;  /* 0x0000000000007b1d */ /* 0x000fe20000010000 */
[----:B------:R-:W-:Y:S02]  /*4a00*/  IMAD.MOV.U32 R6, RZ, RZ, R2 ;  /* 0x000000ffff067224 */ /* 0x000fe400078e0002 */
[----:B------:R-:W-:-:S03]  /*4a10*/  IMAD.MOV.U32 R8, RZ, RZ, R0 ;  /* 0x000000ffff087224 */ /* 0x000fc600078e0000 */
[----:B------:R-:W-:Y:S04]  /*4a20*/  BSSY.RECONVERGENT B0, `(.L_x_185) ;  /* 0x0000015000007945 */ /* 0x000fe80003800200 */
.L_x_188:
        /* <DEDUP_REMOVED lines=15> */
.L_x_187:
[----:B------:R-:W-:Y:S05]  /*4b20*/  BSYNC.RECONVERGENT B1 ;  /* 0x0000000000017941 */ /* 0x000fea0003800200 */
.L_x_186:
[----:B------:R-:W-:Y:S02]  /*4b30*/  VIADD R8, R8, UR10 ;  /* 0x0000000a08087c36 */ /* 0x000fe40008000000 */
[----:B0-----:R-:W-:-:S03]  /*4b40*/  IMAD R6, R7, 0x4, R6 ;  /* 0x0000000407067824 */ /* 0x001fc600078e0206 */
[----:B------:R-:W-:-:S13]  /*4b50*/  ISETP.GE.U32.AND P0, PT, R8, 0x400, PT ;  /* 0x000004000800780c */ /* 0x000fda0003f06070 */
[----:B------:R-:W-:Y:S05]  /*4b60*/  @!P0 BRA `(.L_x_188) ;  /* 0xfffffffc00b08947 */ /* 0x000fea000383ffff */
[----:B------:R-:W-:Y:S05]  /*4b70*/  BSYNC.RECONVERGENT B0 ;  /* 0x0000000000007941 */ /* 0x000fea0003800200 */
.L_x_185:
[----:B------:R-:W-:Y:S01]  /*4b80*/  BAR.SYNC.DEFER_BLOCKING 0x0 ;  /* 0x0000000000007b1d */ /* 0x000fe20000010000 */
[----:B------:R-:W-:Y:S02]  /*4b90*/  IMAD.MOV.U32 R6, RZ, RZ, R2 ;  /* 0x000000ffff067224 */ /* 0x000fe400078e0002 */
[----:B------:R-:W-:-:S03]  /*4ba0*/  IMAD.MOV.U32 R8, RZ, RZ, R0 ;  /* 0x000000ffff087224 */ /* 0x000fc600078e0000 */
[----:B------:R-:W-:Y:S04]  /*4bb0*/  BSSY.RECONVERGENT B0, `(.L_x_189) ;  /* 0x0000015000007945 */ /* 0x000fe80003800200 */
.L_x_192:
        /* <DEDUP_REMOVED lines=15> */
.L_x_191:
[----:B------:R-:W-:Y:S05]  /*4cb0*/  BSYNC.RECONVERGENT B1 ;  /* 0x0000000000017941 */ /* 0x000fea0003800200 */
.L_x_190:
[----:B------:R-:W-:Y:S02]  /*4cc0*/  VIADD R8, R8, UR10 ;  /* 0x0000000a08087c36 */ /* 0x000fe40008000000 */
[----:B0-----:R-:W-:-:S03]  /*4cd0*/  IMAD R6, R7, 0x4, R6 ;  /* 0x0000000407067824 */ /* 0x001fc600078e0206 */
[----:B------:R-:W-:-:S13]  /*4ce0*/  ISETP.GE.U32.AND P0, PT, R8, 0x400, PT ;  /* 0x000004000800780c */ /* 0x000fda0003f06070 */
[----:B------:R-:W-:Y:S05]  /*4cf0*/  @!P0 BRA `(.L_x_192) ;  /* 0xfffffffc00b08947 */ /* 0x000fea000383ffff */
[----:B------:R-:W-:Y:S05]  /*4d00*/  BSYNC.RECONVERGENT B0 ;  /* 0x0000000000007941 */ /* 0x000fea0003800200 */
.L_x_189:
[----:B------:R-:W-:Y:S01]  /*4d10*/  BAR.SYNC.DEFER_BLOCKING 0x0 ;  /* 0x0000000000007b1d */ /* 0x000fe20000010000 */
[----:B------:R-:W-:Y:S02]  /*4d20*/  IMAD.MOV.U32 R6, RZ, RZ, R2 ;  /* 0x000000ffff067224 */ /* 0x000fe400078e0002 */
[----:B------:R-:W-:-:S03]  /*4d30*/  IMAD.MOV.U32 R8, RZ, RZ, R0 ;  /* 0x000000ffff087224 */ /* 0x000fc600078e0000 */
[----:B------:R-:W-:Y:S04]  /*4d40*/  BSSY.RECONVERGENT B0, `(.L_x_193) ;  /* 0x0000015000007945 */ /* 0x000fe80003800200 */
.L_x_196:
        /* <DEDUP_REMOVED lines=15> */
.L_x_195:
[----:B------:R-:W-:Y:S05]  /*4e40*/  BSYNC.RECONVERGENT B1 ;  /* 0x0000000000017941 */ /* 0x000fea0003800200 */
.L_x_194:
[----:B------:R-:W-:Y:S02]  /*4e50*/  VIADD R8, R8, UR10 ;  /* 0x0000000a08087c36 */ /* 0x000fe40008000000 */
[----:B0-----:R-:W-:-:S03]  /*4e60*/  IMAD R6, R7, 0x4, R6 ;  /* 0x0000000407067824 */ /* 0x001fc600078e0206 */
[----:B------:R-:W-:-:S13]  /*4e70*/  ISETP.GE.U32.AND P0, PT, R8, 0x400, PT ;  /* 0x000004000800780c */ /* 0x000fda0003f06070 */
[----:B------:R-:W-:Y:S05]  /*4e80*/  @!P0 BRA `(.L_x_196) ;  /* 0xfffffffc00b08947 */ /* 0x000fea000383ffff */
[----:B------:R-:W-:Y:S05]  /*4e90*/  BSYNC.RECONVERGENT B0 ;  /* 0x0000000000007941 */ /* 0x000fea0003800200 */
.L_x_193:
[----:B------:R-:W-:Y:S01]  /*4ea0*/  BAR.SYNC.DEFER_BLOCKING 0x0 ;  /* 0x0000000000007b1d */ /* 0x000fe20000010000 */
[----:B------:R-:W-:Y:S02]  /*4eb0*/  IMAD.MOV.U32 R6, RZ, RZ, R2 ;  /* 0x000000ffff067224 */ /* 0x000fe400078e0002 */
[----:B------:R-:W-:-:S03]  /*4ec0*/  IMAD.MOV.U32 R8, RZ, RZ, R0 ;  /* 0x000000ffff087224 */ /* 0x000fc600078e0000 */
[----:B------:R-:W-:Y:S04]  /*4ed0*/  BSSY.RECONVERGENT B0, `(.L_x_197) ;  /* 0x0000015000007945 */ /* 0x000fe80003800200 */
.L_x_200:
        /* <DEDUP_REMOVED lines=15> */
.L_x_199:
[----:B------:R-:W-:Y:S05]  /*4fd0*/  BSYNC.RECONVERGENT B1 ;  /* 0x0000000000017941 */ /* 0x000fea0003800200 */
.L_x_198:
[----:B------:R-:W-:Y:S02]  /*4fe0*/  VIADD R8, R8, UR10 ;  /* 0x0000000a08087c36 */ /* 0x000fe40008000000 */
[----:B0-----:R-:W-:-:S03]  /*4ff0*/  IMAD R6, R7, 0x4, R6 ;  /* 0x0000000407067824 */ /* 0x001fc600078e0206 */
[----:B------:R-:W-:-:S13]  /*5000*/  ISETP.GE.U32.AND P0, PT, R8, 0x400, PT ;  /* 0x000004000800780c */ /* 0x000fda0003f06070 */
[----:B------:R-:W-:Y:S05]  /*5010*/  @!P0 BRA `(.L_x_200) ;  /* 0xfffffffc00b08947 */ /* 0x000fea000383ffff */
[----:B------:R-:W-:Y:S05]  /*5020*/  BSYNC.RECONVERGENT B0 ;  /* 0x0000000000007941 */ /* 0x000fea0003800200 */
.L_x_197:
[----:B------:R-:W-:Y:S01]  /*5030*/  BAR.SYNC.DEFER_BLOCKING 0x0 ;  /* 0x0000000000007b1d */ /* 0x000fe20000010000 */
[----:B------:R-:W-:Y:S02]  /*5040*/  IMAD.MOV.U32 R6, RZ, RZ, R2 ;  /* 0x000000ffff067224 */ /* 0x000fe400078e0002 */
[----:B------:R-:W-:-:S03]  /*5050*/  IMAD.MOV.U32 R8, RZ, RZ, R0 ;  /* 0x000000ffff087224 */ /* 0x000fc600078e0000 */
[----:B------:R-:W-:Y:S04]  /*5060*/  BSSY.RECONVERGENT B0, `(.L_x_201) ;  /* 0x0000015000007945 */ /* 0x000fe80003800200 */
.L_x_204:
        /* <DEDUP_REMOVED lines=15> */
.L_x_203:
[----:B------:R-:W-:Y:S05]  /*5160*/  BSYNC.RECONVERGENT B1 ;  /* 0x0000000000017941 */ /* 0x000fea0003800200 */
.L_x_202:
[----:B------:R-:W-:Y:S02]  /*5170*/  VIADD R8, R8, UR10 ;  /* 0x0000000a08087c36 */ /* 0x000fe40008000000 */
[----:B0-----:R-:W-:-:S03]  /*5180*/  IMAD R6, R7, 0x4, R6 ;  /* 0x0000000407067824 */ /* 0x001fc600078e0206 */
[----:B------:R-:W-:-:S13]  /*5190*/  ISETP.GE.U32.AND P0, PT, R8, 0x400, PT ;  /* 0x000004000800780c */ /* 0x000fda0003f06070 */
[----:B------:R-:W-:Y:S05]  /*51a0*/  @!P0 BRA `(.L_x_204) ;  /* 0xfffffffc00b08947 */ /* 0x000fea000383ffff */
[----:B------:R-:W-:Y:S05]  /*51b0*/  BSYNC.RECONVERGENT B0 ;  /* 0x0000000000007941 */ /* 0x000fea0003800200 */
.L_x_201:
[----:B------:R-:W-:Y:S01]  /*51c0*/  BAR.SYNC.DEFER_BLOCKING 0x0 ;  /* 0x0000000000007b1d */ /* 0x000fe20000010000 */
[----:B------:R-:W-:Y:S02]  /*51d0*/  IMAD.MOV.U32 R6, RZ, RZ, R2 ;  /* 0x000000ffff067224 */ /* 0x000fe400078e0002 */
[----:B------:R-:W-:-:S03]  /*51e0*/  IMAD.MOV.U32 R8, RZ, RZ, R0 ;  /* 0x000000ffff087224 */ /* 0x000fc600078e0000 */
[----:B------:R-:W-:Y:S04]  /*51f0*/  BSSY.RECONVERGENT B0, `(.L_x_205) ;  /* 0x0000015000007945 */ /* 0x000fe80003800200 */
.L_x_208:
        /* <DEDUP_REMOVED lines=15> */
.L_x_207:
[----:B------:R-:W-:Y:S05]  /*52f0*/  BSYNC.RECONVERGENT B1 ;  /* 0x0000000000017941 */ /* 0x000fea0003800200 */
.L_x_206:
[----:B------:R-:W-:Y:S02]  /*5300*/  VIADD R8, R8, UR10 ;  /* 0x0000000a08087c36 */ /* 0x000fe40008000000 */
[----:B0-----:R-:W-:-:S03]  /*5310*/  IMAD R6, R7, 0x4, R6 ;  /* 0x0000000407067824 */ /* 0x001fc600078e0206 */
[----:B------:R-:W-:-:S13]  /*5320*/  ISETP.GE.U32.AND P0, PT, R8, 0x400, PT ;  /* 0x000004000800780c */ /* 0x000fda0003f06070 */
[----:B------:R-:W-:Y:S05]  /*5330*/  @!P0 BRA `(.L_x_208) ;  /* 0xfffffffc00b08947 */ /* 0x000fea000383ffff */
[----:B------:R-:W-:Y:S05]  /*5340*/  BSYNC.RECONVERGENT B0 ;  /* 0x0000000000007941 */ /* 0x000fea0003800200 */
.L_x_205:
[----:B------:R-:W-:Y:S01]  /*5350*/  BAR.SYNC.DEFER_BLOCKING 0x0 ;  /* 0x0000000000007b1d */ /* 0x000fe20000010000 */
[----:B------:R-:W-:Y:S02]  /*5360*/  IMAD.MOV.U32 R6, RZ, RZ, R2 ;  /* 0x000000ffff067224 */ /* 0x000fe400078e0002 */
[----:B------:R-:W-:-:S03]  /*5370*/  IMAD.MOV.U32 R8, RZ, RZ, R0 ;  /* 0x000000ffff087224 */ /* 0x000fc600078e0000 */
[----:B------:R-:W-:Y:S04]  /*5380*/  BSSY.RECONVERGENT B0, `(.L_x_209) ;  /* 0x0000015000007945 */ /* 0x000fe80003800200 */
.L_x_212:
        /* <DEDUP_REMOVED lines=15> */
.L_x_211:
[----:B------:R-:W-:Y:S05]  /*5480*/  BSYNC.RECONVERGENT B1 ;  /* 0x0000000000017941 */ /* 0x000fea0003800200 */
.L_x_210:
[----:B------:R-:W-:Y:S02]  /*5490*/  VIADD R8, R8, UR10 ;  /* 0x0000000a08087c36 */ /* 0x000fe40008000000 */
[----:B0-----:R-:W-:-:S03]  /*54a0*/  IMAD R6, R7, 0x4, R6 ;  /* 0x0000000407067824 */ /* 0x001fc600078e0206 */
[----:B------:R-:W-:-:S13]  /*54b0*/  ISETP.GE.U32.AND P0, PT, R8, 0x400, PT ;  /* 0x000004000800780c */ /* 0x000fda0003f06070 */
[----:B------:R-:W-:Y:S05]  /*54c0*/  @!P0 BRA `(.L_x_212) ;  /* 0xfffffffc00b08947 */ /* 0x000fea000383ffff */
[----:B------:R-:W-:Y:S05]  /*54d0*/  BSYNC.RECONVERGENT B0 ;  /* 0x0000000000007941 */ /* 0x000fea0003800200 */
.L_x_209:
[----:B------:R-:W-:Y:S01]  /*54e0*/  BAR.SYNC.DEFER_BLOCKING 0x0 ;  /* 0x0000000000007b1d */ /* 0x000fe20000010000 */
[----:B------:R-:W-:Y:S02]  /*54f0*/  IMAD.MOV.U32 R6, RZ, RZ, R2 ;  /* 0x000000ffff067224 */ /* 0x000fe400078e0002 */
[----:B------:R-:W-:-:S03]  /*5500*/  IMAD.MOV.U32 R8, RZ, RZ, R0 ;  /* 0x000000ffff087224 */ /* 0x000fc600078e0000 */
[----:B------:R-:W-:Y:S04]  /*5510*/  BSSY.RECONVERGENT B0, `(.L_x_213) ;  /* 0x0000015000007945 */ /* 0x000fe80003800200 */
.L_x_216:
        /* <DEDUP_REMOVED lines=15> */
.L_x_215:
[----:B------:R-:W-:Y:S05]  /*5610*/  BSYNC.RECONVERGENT B1 ;  /* 0x0000000000017941 */ /* 0x000fea0003800200 */
.L_x_214:
[----:B------:R-:W-:Y:S02]  /*5620*/  VIADD R8, R8, UR10 ;  /* 0x0000000a08087c36 */ /* 0x000fe40008000000 */
[----:B0-----:R-:W-:-:S03]  /*5630*/  IMAD R6, R7, 0x4, R6 ;  /* 0x0000000407067824 */ /* 0x001fc600078e0206 */
[----:B------:R-:W-:-:S13]  /*5640*/  ISETP.GE.U32.AND P0, PT, R8, 0x400, PT ;  /* 0x000004000800780c */ /* 0x000fda0003f06070 */
[----:B------:R-:W-:Y:S05]  /*5650*/  @!P0 BRA `(.L_x_216) ;  /* 0xfffffffc00b08947 */ /* 0x000fea000383ffff */
[----:B------:R-:W-:Y:S05]  /*5660*/  BSYNC.RECONVERGENT B0 ;  /* 0x0000000000007941 */ /* 0x000fea0003800200 */
.L_x_213:
[----:B------:R-:W-:Y:S01]  /*5670*/  BAR.SYNC.DEFER_BLOCKING 0x0 ;  /* 0x0000000000007b1d */ /* 0x000fe20000010000 */
[----:B------:R-:W-:Y:S02]  /*5680*/  IMAD.MOV.U32 R6, RZ, RZ, R2 ;  /* 0x000000ffff067224 */ /* 0x000fe400078e0002 */
[----:B------:R-:W-:-:S03]  /*5690*/  IMAD.MOV.U32 R8, RZ, RZ, R0 ;  /* 0x000000ffff087224 */ /* 0x000fc600078e0000 */
[----:B------:R-:W-:Y:S04]  /*56a0*/  BSSY.RECONVERGENT B0, `(.L_x_217) ;  /* 0x0000015000007945 */ /* 0x000fe80003800200 */
.L_x_220:
        /* <DEDUP_REMOVED lines=15> */
.L_x_219:
[----:B------:R-:W-:Y:S05]  /*57a0*/  BSYNC.RECONVERGENT B1 ;  /* 0x0000000000017941 */ /* 0x000fea0003800200 */
.L_x_218:
[----:B------:R-:W-:Y:S02]  /*57b0*/  VIADD R8, R8, UR10 ;  /* 0x0000000a08087c36 */ /* 0x000fe40008000000 */
[----:B0-----:R-:W-:-:S03]  /*57c0*/  IMAD R6, R7, 0x4, R6 ;  /* 0x0000000407067824 */ /* 0x001fc600078e0206 */
[----:B------:R-:W-:-:S13]  /*57d0*/  ISETP.GE.U32.AND P0, PT, R8, 0x400, PT ;  /* 0x000004000800780c */ /* 0x000fda0003f06070 */
[----:B------:R-:W-:Y:S05]  /*57e0*/  @!P0 BRA `(.L_x_220) ;  /* 0xfffffffc00b08947 */ /* 0x000fea000383ffff */
[----:B------:R-:W-:Y:S05]  /*57f0*/  BSYNC.RECONVERGENT B0 ;  /* 0x0000000000007941 */ /* 0x000fea0003800200 */
.L_x_217:
[----:B------:R-:W-:Y:S01]  /*5800*/  BAR.SYNC.DEFER_BLOCKING 0x0 ;  /* 0x0000000000007b1d */ /* 0x000fe20000010000 */
[----:B------:R-:W-:Y:S02]  /*5810*/  IMAD.MOV.U32 R6, RZ, RZ, R2 ;  /* 0x000000ffff067224 */ /* 0x000fe400078e0002 */
[----:B------:R-:W-:-:S03]  /*5820*/  IMAD.MOV.U32 R8, RZ, RZ, R0 ;  /* 0x000000ffff087224 */ /* 0x000fc600078e0000 */
[----:B------:R-:W-:Y:S04]  /*5830*/  BSSY.RECONVERGENT B0, `(.L_x_221) ;  /* 0x0000015000007945 */ /* 0x000fe80003800200 */
.L_x_224:
        /* <DEDUP_REMOVED lines=15> */
.L_x_223:
[----:B------:R-:W-:Y:S05]  /*5930*/  BSYNC.RECONVERGENT B1 ;  /* 0x0000000000017941 */ /* 0x000fea0003800200 */
.L_x_222:
[----:B------:R-:W-:Y:S02]  /*5940*/  VIADD R8, R8, UR10 ;  /* 0x0000000a08087c36 */ /* 0x000fe40008000000 */
[----:B0-----:R-:W-:-:S03]  /*5950*/  IMAD R6, R7, 0x4, R6 ;  /* 0x0000000407067824 */ /* 0x001fc600078e0206 */
[----:B------:R-:W-:-:S13]  /*5960*/  ISETP.GE.U32.AND P0, PT, R8, 0x400, PT ;  /* 0x000004000800780c */ /* 0x000fda0003f06070 */
[----:B------:R-:W-:Y:S05]  /*5970*/  @!P0 BRA `(.L_x_224) ;  /* 0xfffffffc00b08947 */ /* 0x000fea000383ffff */
[----:B------:R-:W-:Y:S05]  /*5980*/  BSYNC.RECONVERGENT B0 ;  /* 0x0000000000007941 */ /* 0x000fea0003800200 */
.L_x_221:
[----:B------:R-:W-:Y:S01]  /*5990*/  BAR.SYNC.DEFER_BLOCKING 0x0 ;  /* 0x0000000000007b1d */ /* 0x000fe20000010000 */
[----:B------:R-:W-:Y:S02]  /*59a0*/  IMAD.MOV.U32 R6, RZ, RZ, R2 ;  /* 0x000000ffff067224 */ /* 0x000fe400078e0002 */
[----:B------:R-:W-:-:S03]  /*59b0*/  IMAD.MOV.U32 R8, RZ, RZ, R0 ;  /* 0x000000ffff087224 */ /* 0x000fc600078e0000 */
[----:B------:R-:W-:Y:S04]  /*59c0*/  BSSY.RECONVERGENT B0, `(.L_x_225) ;  /* 0x0000015000007945 */ /* 0x000fe80003800200 */
.L_x_228:
        /* <DEDUP_REMOVED lines=15> */
.L_x_227:
[----:B------:R-:W-:Y:S05]  /*5ac0*/  BSYNC.RECONVERGENT B1 ;  /* 0x0000000000017941 */ /* 0x000fea0003800200 */
.L_x_226:
[----:B------:R-:W-:Y:S02]  /*5ad0*/  VIADD R8, R8, UR10 ;  /* 0x0000000a08087c36 */ /* 0x000fe40008000000 */
[----:B0-----:R-:W-:-:S03]  /*5ae0*/  IMAD R6, R7, 0x4, R6 ;  /* 0x0000000407067824 */ /* 0x001fc600078e0206 */
[----:B------:R-:W-:-:S13]  /*5af0*/  ISETP.GE.U32.AND P0, PT, R8, 0x400, PT ;  /* 0x000004000800780c */ /* 0x000fda0003f06070 */
[----:B------:R-:W-:Y:S05]  /*5b00*/  @!P0 BRA `(.L_x_228) ;  /* 0xfffffffc00b08947 */ /* 0x000fea000383ffff */
[----:B------:R-:W-:Y:S05]  /*5b10*/  BSYNC.RECONVERGENT B0 ;  /* 0x0000000000007941 */ /* 0x000fea0003800200 */
.L_x_225:
[----:B------:R-:W-:Y:S01]  /*5b20*/  BAR.SYNC.DEFER_BLOCKING 0x0 ;  /* 0x0000000000007b1d */ /* 0x000fe20000010000 */
[----:B------:R-:W-:Y:S02]  /*5b30*/  IMAD.MOV.U32 R6, RZ, RZ, R2 ;  /* 0x000000ffff067224 */ /* 0x000fe400078e0002 */
[----:B------:R-:W-:-:S03]  /*5b40*/  IMAD.MOV.U32 R8, RZ, RZ, R0 ;  /* 0x000000ffff087224 */ /* 0x000fc600078e0000 */
[----:B------:R-:W-:Y:S04]  /*5b50*/  BSSY.RECONVERGENT B0, `(.L_x_229) ;  /* 0x0000015000007945 */ /* 0x000fe80003800200 */
.L_x_232:
        /* <DEDUP_REMOVED lines=15> */
.L_x_231:
[----:B------:R-:W-:Y:S05]  /*5c50*/  BSYNC.RECONVERGENT B1 ;  /* 0x0000000000017941 */ /* 0x000fea0003800200 */
.L_x_230:
[----:B------:R-:W-:Y:S02]  /*5c60*/  VIADD R8, R8, UR10 ;  /* 0x0000000a08087c36 */ /* 0x000fe40008000000 */
[----:B0-----:R-:W-:-:S03]  /*5c70*/  IMAD R6, R7, 0x4, R6 ;  /* 0x0000000407067824 */ /* 0x001fc600078e0206 */
[----:B------:R-:W-:-:S13]  /*5c80*/  ISETP.GE.U32.AND P0, PT, R8, 0x400, PT ;  /* 0x000004000800780c */ /* 0x000fda0003f06070 */
[----:B------:R-:W-:Y:S05]  /*5c90*/  @!P0 BRA `(.L_x_232) ;  /* 0xfffffffc00b08947 */ /* 0x000fea000383ffff */
[----:B------:R-:W-:Y:S05]  /*5ca0*/  BSYNC.RECONVERGENT B0 ;  /* 0x0000000000007941 */ /* 0x000fea0003800200 */
.L_x_229:
[----:B------:R-:W-:Y:S01]  /*5cb0*/  BAR.SYNC.DEFER_BLOCKING 0x0 ;  /* 0x0000000000007b1d */ /* 0x000fe20000010000 */
[----:B------:R-:W-:Y:S02]  /*5cc0*/  ISETP.NE.AND P0, PT, R18, 0x3, PT ;  /* 0x000000031200780c */ /* 0x000fe40003f05270 */
[----:B------:R-:W-:-:S03]  /*5cd0*/  ISETP.GE.U32.AND P1, PT, R4, 0x3, PT ;  /* 0x000000030400780c */ /* 0x000fc60003f26070 */
[----:B------:R-:W-:Y:S08]  /*5ce0*/  BSSY.RECONVERGENT B0, `(.L_x_233) ;  /* 0x0000010000007945 */ /* 0x000ff00003800200 */
[----:B------:R-:W-:Y:S05]  /*5cf0*/  @!P0 BRA `(.L_x_234) ;  /* 0x0000000000388947 */ /* 0x000fea0003800000 */
[----:B------:R-:W0:Y:S01]  /*5d00*/  LDC R10, c[0x0][0x388] ;  /* 0x0000e200ff0a7b82 */ /* 0x000e220000000800 */
[--C-:B------:R-:W-:Y:S02]  /*5d10*/  IMAD R11, R3, 0x400, R0.reuse ;  /* 0x00000400030b7824 */ /* 0x100fe400078e0200 */
[----:B------:R-:W-:Y:S02]  /*5d20*/  IMAD R0, R5, UR10, R0 ;  /* 0x0000000a05007c24 */ /* 0x000fe4000f8e0200 */
[----:B------:R-:W-:-:S03]  /*5d30*/  IMAD.MOV R6, RZ, RZ, -R5 ;  /* 0x000000ffff067224 */ /* 0x000fc600078e0a05 */
[----:B------:R-:W2:Y:S04]  /*5d40*/  LDC.64 R8, c[0x0][0x380] ;  /* 0x0000e000ff087b82 */ /* 0x000ea80000000a00 */
.L_x_235:
[C---:B0-----:R-:W-:Y:S01]  /*5d50*/  ISETP.GE.AND P0, PT, R11.reuse, R10, PT ;  /* 0x0000000a0b00720c */ /* 0x041fe20003f06270 */
[----:B--2---:R-:W-:-:S04]  /*5d60*/  IMAD.WIDE R4, R11, 0x4, R8 ;  /* 0x000000040b047825 */ /* 0x004fc800078e0208 */
[----:B------:R-:W-:Y:S02]  /*5d70*/  VIADD R6, R6, 0x1 ;  /* 0x0000000106067836 */ /* 0x000fe40000000000 */
[----:B------:R-:W-:-:S06]  /*5d80*/  VIADD R11, R11, UR10 ;  /* 0x0000000a0b0b7c36 */ /* 0x000fcc0008000000 */
[----:B------:R0:W2:Y:S02]  /*5d90*/  @!P0 LDS R13, [R2] ;  /* 0x00000000020d8984 */ /* 0x0000a40000000800 */
[----:B0-----:R-:W-:Y:S02]  /*5da0*/  IMAD R2, R7, 0x4, R2 ;  /* 0x0000000407027824 */ /* 0x001fe400078e0202 */
[----:B--2---:R3:W-:Y:S01]  /*5db0*/  @!P0 STG.E desc[UR8][R4.64], R13 ;  /* 0x0000000d04008986 */ /* 0x0047e2000c101908 */
[----:B------:R-:W-:-:S13]  /*5dc0*/  ISETP.NE.AND P0, PT, R6, RZ, PT ;  /* 0x000000ff0600720c */ /* 0x000fda0003f05270 */
[----:B---3--:R-:W-:Y:S05]  /*5dd0*/  @P0 BRA `(.L_x_235) ;  /* 0xfffffffc00dc0947 */ /* 0x008fea000383ffff */
.L_x_234:
[----:B------:R-:W-:Y:S05]  /*5de0*/  BSYNC.RECONVERGENT B0 ;  /* 0x0000000000007941 */ /* 0x000fea0003800200 */
.L_x_233:
[----:B------:R-:W-:Y:S05]  /*5df0*/  @!P1 EXIT ;  /* 0x000000000000994d */ /* 0x000fea0003800000 */
[----:B------:R-:W-:Y:S01]  /*5e00*/  IMAD R12, R3, 0x400, R0 ;  /* 0x00000400030c7824 */ /* 0x000fe200078e0200 */
[----:B------:R-:W0:Y:S01]  /*5e10*/  LDCU UR11, c[0x0][0x388] ;  /* 0x00007100ff0b77ac */ /* 0x000e220008000800 */
[----:B------:R-:W-:Y:S02]  /*5e20*/  IMAD.SHL.U32 R6, R0, 0x4, RZ ;  /* 0x0000000400067824 */ /* 0x000fe400078e00ff */
[----:B------:R-:W-:Y:S01]  /*5e30*/  VIADD R13, R12, UR10 ;  /* 0x0000000a0c0d7c36 */ /* 0x000fe20008000000 */
[----:B------:R-:W-:Y:S01]  /*5e40*/  ULEA UR5, UR10, UR4, 0x3 ;  /* 0x000000040a057291 */ /* 0x000fe2000f8e18ff */
[C-C-:B------:R-:W-:Y:S01]  /*5e50*/  IMAD R14, R7.reuse, 0x2, R12.reuse ;  /* 0x00000002070e7824 */ /* 0x140fe200078e020c */
[----:B------:R-:W-:Y:S01]  /*5e60*/  UIMAD UR6, UR10, 0xc, UR4 ;  /* 0x0000000c0a0678a4 */ /* 0x000fe2000f8e0204 */
[----:B-1----:R-:W-:Y:S01]  /*5e70*/  IMAD R15, R7, 0x3, R12 ;  /* 0x00000003070f7824 */ /* 0x002fe200078e020c */
[----:B------:R-:W-:-:S12]  /*5e80*/  ULEA UR7, UR10, UR4, 0x2 ;  /* 0x000000040a077291 */ /* 0x000fd8000f8e10ff */
.L_x_236:
[----:B0-----:R-:W-:Y:S02]  /*5e90*/  ISETP.GE.AND P0, PT, R12, UR11, PT ;  /* 0x0000000b0c007c0c */ /* 0x001fe4000bf06270 */
[----:B------:R-:W-:Y:S02]  /*5ea0*/  ISETP.GE.AND P1, PT, R13, UR11, PT ;  /* 0x0000000b0d007c0c */ /* 0x000fe4000bf26270 */
[----:B------:R-:W-:Y:S02]  /*5eb0*/  ISETP.GE.AND P2, PT, R14, UR11, PT ;  /* 0x0000000b0e007c0c */ /* 0x000fe4000bf46270 */
[----:B------:R-:W-:Y:S02]  /*5ec0*/  ISETP.GE.AND P3, PT, R15, UR11, PT ;  /* 0x0000000b0f007c0c */ /* 0x000fe4000bf66270 */
[----:B------:R-:W-:-:S04]  /*5ed0*/  IADD3 R0, PT, PT, R0, UR10, R7 ;  /* 0x0000000a00007c10 */ /* 0x000fc8000fffe007 */
[----:B------:R-:W-:Y:S01]  /*5ee0*/  IADD3 R0, PT, PT, R0, UR10, R7 ;  /* 0x0000000a00007c10 */ /* 0x000fe2000fffe007 */
[----:B-1----:R-:W0:Y:S01]  /*5ef0*/  @!P0 LDS R17, [R6+UR4] ;  /* 0x0000000406118984 */ /* 0x002e220008000800 */
[----:B------:R-:W1:Y:S03]  /*5f00*/  @!P0 LDC.64 R4, c[0x0][0x380] ;  /* 0x0000e000ff048b82 */ /* 0x000e660000000a00 */
[----:B------:R-:W2:Y:S04]  /*5f10*/  @!P1 LDS R19, [R6+UR7] ;  /* 0x0000000706139984 */ /* 0x000ea80008000800 */
[----:B------:R-:W3:Y:S01]  /*5f20*/  @!P2 LDS R21, [R6+UR5] ;  /* 0x000000050615a984 */ /* 0x000ee20008000800 */
[----:B------:R-:W4:Y:S03]  /*5f30*/  @!P1 LDC.64 R10, c[0x0][0x380] ;  /* 0x0000e000ff0a9b82 */ /* 0x000f260000000a00 */
[----:B------:R5:W3:Y:S05]  /*5f40*/  @!P3 LDS R23, [R6+UR6] ;  /* 0x000000060617b984 */ /* 0x000aea0008000800 */
[----:B------:R-:W2:Y:S01]  /*5f50*/  @!P2 LDC.64 R8, c[0x0][0x380] ;  /* 0x0000e000ff08ab82 */ /* 0x000ea20000000a00 */
[----:B-----5:R-:W-:-:S07]  /*5f60*/  IMAD R6, R7, 0x10, R6 ;  /* 0x0000001007067824 */ /* 0x020fce00078e0206 */
[----:B------:R-:W5:Y:S01]  /*5f70*/  @!P3 LDC.64 R2, c[0x0][0x380] ;  /* 0x0000e000ff02bb82 */ /* 0x000f620000000a00 */
[----:B-1----:R-:W-:-:S04]  /*5f80*/  @!P0 IMAD.WIDE R4, R12, 0x4, R4 ;  /* 0x000000040c048825 */ /* 0x002fc800078e0204 */
[----:B------:R-:W-:Y:S02]  /*5f90*/  IMAD R12, R7, 0x4, R12 ;  /* 0x00000004070c7824 */ /* 0x000fe400078e020c */
[----:B----4-:R-:W-:-:S04]  /*5fa0*/  @!P1 IMAD.WIDE R10, R13, 0x4, R10 ;  /* 0x000000040d0a9825 */ /* 0x010fc800078e020a */
[C---:B------:R-:W-:Y:S01]  /*5fb0*/  IMAD R13, R7.reuse, 0x4, R13 ;  /* 0x00000004070d7824 */ /* 0x040fe200078e020d */
[----:B0-----:R1:W-:Y:S01]  /*5fc0*/  @!P0 STG.E desc[UR8][R4.64], R17 ;  /* 0x0000001104008986 */ /* 0x0013e2000c101908 */
[----:B--2---:R-:W-:Y:S01]  /*5fd0*/  @!P2 IMAD.WIDE R8, R14, 0x4, R8 ;  /* 0x000000040e08a825 */ /* 0x004fe200078e0208 */
[----:B------:R-:W-:Y:S02]  /*5fe0*/  ISETP.GE.U32.AND P0, PT, R0, 0x400, PT ;  /* 0x000004000000780c */ /* 0x000fe40003f06070 */
[----:B------:R1:W-:Y:S01]  /*5ff0*/  @!P1 STG.E desc[UR8][R10.64], R19 ;  /* 0x000000130a009986 */ /* 0x0003e2000c101908 */
[----:B------:R-:W-:-:S03]  /*6000*/  IMAD R14, R7, 0x4, R14 ;  /* 0x00000004070e7824 */ /* 0x000fc600078e020e */
[----:B---3--:R1:W-:Y:S01]  /*6010*/  @!P2 STG.E desc[UR8][R8.64], R21 ;  /* 0x000000150800a986 */ /* 0x0083e2000c101908 */
[----:B-----5:R-:W-:-:S04]  /*6020*/  @!P3 IMAD.WIDE R2, R15, 0x4, R2 ;  /* 0x000000040f02b825 */ /* 0x020fc800078e0202 */
[----:B------:R-:W-:Y:S01]  /*6030*/  IMAD R15, R7, 0x4, R15 ;  /* 0x00000004070f7824 */ /* 0x000fe200078e020f */
[----:B------:R1:W-:Y:S01]  /*6040*/  @!P3 STG.E desc[UR8][R2.64], R23 ;  /* 0x000000170200b986 */ /* 0x0003e2000c101908 */
[----:B------:R-:W-:Y:S05]  /*6050*/  @!P0 BRA `(.L_x_236) ;  /* 0xfffffffc008c8947 */ /* 0x000fea000383ffff */
[----:B------:R-:W-:Y:S05]  /*6060*/  EXIT ;  /* 0x000000000000794d */ /* 0x000fea0003800000 */
.L_x_237:
        /* <DEDUP_REMOVED lines=9> */
.L_x_239:


//--------------------- .nv.shared.reserved.0     --------------------------
	.section	.nv.shared.reserved.0,"aw",@nobits
	.weak		__nv_reservedSMEM_offset_0_alias
	.size		__nv_reservedSMEM_offset_0_alias, 0, 64
	.other		__nv_reservedSMEM_offset_0_alias,@"STO_CUDA_RESERVED_SHARED STV_DEFAULT"
__nv_reservedSMEM_offset_0_alias:
	.zero		0
	.zero		64


//--------------------- .nv.shared._Z17sortChunksBitonicPii --------------------------
	.section	.nv.shared._Z17sortChunksBitonicPii,"aw",@nobits
	.sectionflags	@""
	.align	4
.nv.shared._Z17sortChunksBitonicPii:
	.zero		5120


//--------------------- .nv.constant0._Z15mergePassKernelPKiPiii --------------------------
	.section	.nv.constant0._Z15mergePassKernelPKiPiii,"a",@progbits
	.sectionflags	@""
	.align	4
.nv.constant0._Z15mergePassKernelPKiPiii:
	.zero		920


//--------------------- .nv.constant0._Z17sortChunksBitonicPii --------------------------
	.section	.nv.constant0._Z17sortChunksBitonicPii,"a",@progbits
	.sectionflags	@""
	.align	4
.nv.constant0._Z17sortChunksBitonicPii:
	.zero		908


//--------------------- SYMBOLS --------------------------

	.type		.nv.reservedSmem.offset0,@object
	.size		.nv.reservedSmem.offset0,0x4
	.type		.nv.reservedSmem.cap,@object
	.size		.nv.reservedSmem.cap,0x4
